def matmul_kernel(
    a_ptr,
    b_ptr,
    c_ptr,
    M,
    N,
    K,
    stride_am,
    stride_ak,
    stride_bk,
    stride_bn,
    stride_cm,
    stride_cn,
    BLOCK_M: tl.constexpr,
    BLOCK_N: tl.constexpr,
    BLOCK_K: tl.constexpr,
    GROUP_M: tl.constexpr,
):
    pid = tl.program_id(axis=0)
    num_pid_m = tl.cdiv(M, BLOCK_M)
    num_pid_n = tl.cdiv(N, BLOCK_N)
    num_pid_in_group = GROUP_M * num_pid_n
    group_id = pid // num_pid_in_group
    first_pid_m = group_id * GROUP_M
    group_size_m = min(num_pid_m - first_pid_m, GROUP_M)
    pid_m = first_pid_m + ((pid % num_pid_in_group) % group_size_m)
    pid_n = (pid % num_pid_in_group) // group_size_m

    offs_am = (pid_m * BLOCK_M + tl.arange(0, BLOCK_M)) % M
    offs_bn = (pid_n * BLOCK_N + tl.arange(0, BLOCK_N)) % N
    offs_k = tl.arange(0, BLOCK_K)
    a_ptrs = a_ptr + offs_am[:, None] * stride_am + offs_k[None, :] * stride_ak
    b_ptrs = b_ptr + offs_k[:, None] * stride_bk + offs_bn[None, :] * stride_bn

    acc = tl.zeros((BLOCK_M, BLOCK_N), dtype=tl.float32)
    for kk in range(0, tl.cdiv(K, BLOCK_K)):
        a = tl.load(a_ptrs, mask=offs_k[None, :] < K - kk * BLOCK_K, other=0.0)
        b = tl.load(b_ptrs, mask=offs_k[:, None] < K - kk * BLOCK_K, other=0.0)
        acc = tl.dot(a, b, acc)
        a_ptrs += BLOCK_K * stride_ak
        b_ptrs += BLOCK_K * stride_bk

    c = acc.to(c_ptr.dtype.element_ty)
    offs_cm = pid_m * BLOCK_M + tl.arange(0, BLOCK_M)
    offs_cn = pid_n * BLOCK_N + tl.arange(0, BLOCK_N)
    c_ptrs = c_ptr + offs_cm[:, None] * stride_cm + offs_cn[None, :] * stride_cn
    mask = (offs_cm[:, None] < M) & (offs_cn[None, :] < N)
    tl.store(c_ptrs, c, mask=mask)

# config = {"BLOCK_K": 32, "BLOCK_M": 128, "BLOCK_N": 512, "GROUP_M": 8, "arch": "sm_90", "dtype": "fp8e5m2", "num_ctas": 4, "num_stages": 3, "num_warps": 4}
# arch = sm_90


// ===== COMPILED SASS (sm_90a) =====

	.target	sm_90a

	.elftype	@"ET_EXEC"


//--------------------- .note.nv.tkinfo           --------------------------
	.section	.note.nv.tkinfo,"",@"SHT_NOTE"
	.sectionflags	@"SHF_NOTE_NV_TKINFO"
	.tkinfo
        /*0018*/ 	.word	0x00000002
        /*0030*/ 	.string	""
        /*0030*/ 	.string	"ptxas"
        /*0030*/ 	.string	"Cuda compilation tools, release 13.0, V13.0.88"
        /*0030*/ 	.string	"Build cuda_13.0.r13.0/compiler.36424714_0"
        /*0030*/ 	.string	"-v  -suppress-debug-info  -lineinfo  -arch sm_90a "



//--------------------- .note.nv.cuinfo           --------------------------
	.section	.note.nv.cuinfo,"",@"SHT_NOTE"
	.sectionflags	@"SHF_NOTE_NV_CUINFO"
        /*0018*/ 	.short	0x0002
        /*001a*/ 	.short	0x005a
        /*001c*/ 	.short	0x0082
	.zero		2


//--------------------- .nv.info                  --------------------------
	.section	.nv.info,"",@"SHT_CUDA_INFO"
	.align	4


	//----- nvinfo : EIATTR_REGCOUNT
	.align		4
        /*0000*/ 	.byte	0x04, 0x2f
        /*0002*/ 	.short	(.L_1 - .L_0)
	.align		4
.L_0:
        /*0004*/ 	.word	index@(matmul_kernel)
        /*0008*/ 	.word	0x000000ff


	//----- nvinfo : EIATTR_FRAME_SIZE
	.align		4
.L_1:
        /*000c*/ 	.byte	0x04, 0x11
        /*000e*/ 	.short	(.L_3 - .L_2)
	.align		4
.L_2:
        /*0010*/ 	.word	index@(matmul_kernel)
        /*0014*/ 	.word	0x00000000


	//----- nvinfo : EIATTR_MIN_STACK_SIZE
	.align		4
.L_3:
        /*0018*/ 	.byte	0x04, 0x12
        /*001a*/ 	.short	(.L_5 - .L_4)
	.align		4
.L_4:
        /*001c*/ 	.word	index@(matmul_kernel)
        /*0020*/ 	.word	0x00000000
.L_5:


//--------------------- .nv.compat                --------------------------
	.section	.nv.compat,"",@"SHT_CUDA_COMPAT_INFO"
	.align	4
        /*0000*/ 	.byte	0x02, 0x09, 0x01, 0x00, 0x02, 0x02, 0x04, 0x00, 0x02, 0x05, 0x05, 0x00, 0x03, 0x07, 0x01, 0x01
        /*0010*/ 	.byte	0x02, 0x03, 0x00, 0x00, 0x02, 0x06, 0x01, 0x00, 0x04, 0x0b, 0x08, 0x00, 0x00, 0x00, 0x00, 0x00
        /*0020*/ 	.byte	0x00, 0x00, 0x00, 0x00


//--------------------- .nv.info.matmul_kernel    --------------------------
	.section	.nv.info.matmul_kernel,"",@"SHT_CUDA_INFO"
	.sectionflags	@""
	.align	4


	//----- nvinfo : EIATTR_CUDA_API_VERSION
	.align		4
        /*0000*/ 	.byte	0x04, 0x37
        /*0002*/ 	.short	(.L_7 - .L_6)
.L_6:
        /*0004*/ 	.word	0x00000082


	//----- nvinfo : EIATTR_KPARAM_INFO
	.align		4
.L_7:
        /*0008*/ 	.byte	0x04, 0x17
        /*000a*/ 	.short	(.L_9 - .L_8)
.L_8:
        /*000c*/ 	.word	0x00000000
        /*0010*/ 	.short	0x000d
        /*0012*/ 	.short	0x0048
        /*0014*/ 	.byte	0x00, 0xf4, 0x21, 0x00


	//----- nvinfo : EIATTR_KPARAM_INFO
	.align		4
.L_9:
        /*0018*/ 	.byte	0x04, 0x17
        /*001a*/ 	.short	(.L_11 - .L_10)
.L_10:
        /*001c*/ 	.word	0x00000000
        /*0020*/ 	.short	0x000c
        /*0022*/ 	.short	0x0040
        /*0024*/ 	.byte	0x00, 0xf4, 0x21, 0x00


	//----- nvinfo : EIATTR_KPARAM_INFO
	.align		4
.L_11:
        /*0028*/ 	.byte	0x04, 0x17
        /*002a*/ 	.short	(.L_13 - .L_12)
.L_12:
        /*002c*/ 	.word	0x00000000
        /*0030*/ 	.short	0x000b
        /*0032*/ 	.short	0x0038
        /*0034*/ 	.byte	0x00, 0xf0, 0x11, 0x00


	//----- nvinfo : EIATTR_KPARAM_INFO
	.align		4
.L_13:
        /*0038*/ 	.byte	0x04, 0x17
        /*003a*/ 	.short	(.L_15 - .L_14)
.L_14:
        /*003c*/ 	.word	0x00000000
        /*0040*/ 	.short	0x000a
        /*0042*/ 	.short	0x0034
        /*0044*/ 	.byte	0x00, 0xf0, 0x11, 0x00


	//----- nvinfo : EIATTR_KPARAM_INFO
	.align		4
.L_15:
        /*0048*/ 	.byte	0x04, 0x17
        /*004a*/ 	.short	(.L_17 - .L_16)
.L_16:
        /*004c*/ 	.word	0x00000000
        /*0050*/ 	.short	0x0009
        /*0052*/ 	.short	0x0030
        /*0054*/ 	.byte	0x00, 0xf0, 0x11, 0x00


	//----- nvinfo : EIATTR_KPARAM_INFO
	.align		4
.L_17:
        /*0058*/ 	.byte	0x04, 0x17
        /*005a*/ 	.short	(.L_19 - .L_18)
.L_18:
        /*005c*/ 	.word	0x00000000
        /*0060*/ 	.short	0x0008
        /*0062*/ 	.short	0x002c
        /*0064*/ 	.byte	0x00, 0xf0, 0x11, 0x00


	//----- nvinfo : EIATTR_KPARAM_INFO
	.align		4
.L_19:
        /*0068*/ 	.byte	0x04, 0x17
        /*006a*/ 	.short	(.L_21 - .L_20)
.L_20:
        /*006c*/ 	.word	0x00000000
        /*0070*/ 	.short	0x0007
        /*0072*/ 	.short	0x0028
        /*0074*/ 	.byte	0x00, 0xf0, 0x11, 0x00


	//----- nvinfo : EIATTR_KPARAM_INFO
	.align		4
.L_21:
        /*0078*/ 	.byte	0x04, 0x17
        /*007a*/ 	.short	(.L_23 - .L_22)
.L_22:
        /*007c*/ 	.word	0x00000000
        /*0080*/ 	.short	0x0006
        /*0082*/ 	.short	0x0024
        /*0084*/ 	.byte	0x00, 0xf0, 0x11, 0x00


	//----- nvinfo : EIATTR_KPARAM_INFO
	.align		4
.L_23:
        /*0088*/ 	.byte	0x04, 0x17
        /*008a*/ 	.short	(.L_25 - .L_24)
.L_24:
        /*008c*/ 	.word	0x00000000
        /*0090*/ 	.short	0x0005
        /*0092*/ 	.short	0x0020
        /*0094*/ 	.byte	0x00, 0xf0, 0x11, 0x00


	//----- nvinfo : EIATTR_KPARAM_INFO
	.align		4
.L_25:
        /*0098*/ 	.byte	0x04, 0x17
        /*009a*/ 	.short	(.L_27 - .L_26)
.L_26:
        /*009c*/ 	.word	0x00000000
        /*00a0*/ 	.short	0x0004
        /*00a2*/ 	.short	0x001c
        /*00a4*/ 	.byte	0x00, 0xf0, 0x11, 0x00


	//----- nvinfo : EIATTR_KPARAM_INFO
	.align		4
.L_27:
        /*00a8*/ 	.byte	0x04, 0x17
        /*00aa*/ 	.short	(.L_29 - .L_28)
.L_28:
        /*00ac*/ 	.word	0x00000000
        /*00b0*/ 	.short	0x0003
        /*00b2*/ 	.short	0x0018
        /*00b4*/ 	.byte	0x00, 0xf0, 0x11, 0x00


	//----- nvinfo : EIATTR_KPARAM_INFO
	.align		4
.L_29:
        /*00b8*/ 	.byte	0x04, 0x17
        /*00ba*/ 	.short	(.L_31 - .L_30)
.L_30:
        /*00bc*/ 	.word	0x00000000
        /*00c0*/ 	.short	0x0002
        /*00c2*/ 	.short	0x0010
        /*00c4*/ 	.byte	0x00, 0xf4, 0x21, 0x00


	//----- nvinfo : EIATTR_KPARAM_INFO
	.align		4
.L_31:
        /*00c8*/ 	.byte	0x04, 0x17
        /*00ca*/ 	.short	(.L_33 - .L_32)
.L_32:
        /*00cc*/ 	.word	0x00000000
        /*00d0*/ 	.short	0x0001
        /*00d2*/ 	.short	0x0008
        /*00d4*/ 	.byte	0x00, 0xf4, 0x21, 0x00


	//----- nvinfo : EIATTR_KPARAM_INFO
	.align		4
.L_33:
        /*00d8*/ 	.byte	0x04, 0x17
        /*00da*/ 	.short	(.L_35 - .L_34)
.L_34:
        /*00dc*/ 	.word	0x00000000
        /*00e0*/ 	.short	0x0000
        /*00e2*/ 	.short	0x0000
        /*00e4*/ 	.byte	0x00, 0xf4, 0x21, 0x00


	//----- nvinfo : EIATTR_EXPLICIT_CLUSTER
	.align		4
.L_35:
        /*00e8*/ 	.byte	0x01, 0x3e
	.zero		2


	//----- nvinfo : EIATTR_CTA_PER_CLUSTER
	.align		4
        /*00ec*/ 	.byte	0x04, 0x3d
        /*00ee*/ 	.short	(.L_37 - .L_36)
.L_36:
        /*00f0*/ 	.word	0x00000004
        /*00f4*/ 	.word	0x00000001
        /*00f8*/ 	.word	0x00000001


	//----- nvinfo : EIATTR_SPARSE_MMA_MASK
	.align		4
.L_37:
        /*00fc*/ 	.byte	0x03, 0x50
        /*00fe*/ 	.short	0x0000


	//----- nvinfo : EIATTR_MAXREG_COUNT
	.align		4
        /*0100*/ 	.byte	0x03, 0x1b
        /*0102*/ 	.short	0x00ff


	//----- nvinfo : EIATTR_NUM_BARRIERS
	.align		4
        /*0104*/ 	.byte	0x02, 0x4c
        /*0106*/ 	.byte	0x01
	.zero		1


	//----- nvinfo : EIATTR_MERCURY_ISA_VERSION
	.align		4
        /*0108*/ 	.byte	0x03, 0x5f
        /*010a*/ 	.short	0x0101


	//----- nvinfo : EIATTR_EXIT_INSTR_OFFSETS
	.align		4
        /*010c*/ 	.byte	0x04, 0x1c
        /*010e*/ 	.short	(.L_39 - .L_38)


	//   ....[0]....
.L_38:
        /*0110*/ 	.word	0x0000a050


	//   ....[1]....
        /*0114*/ 	.word	0x0000a070


	//----- nvinfo : EIATTR_REQNTID
	.align		4
.L_39:
        /*0118*/ 	.byte	0x04, 0x10
        /*011a*/ 	.short	(.L_41 - .L_40)
.L_40:
        /*011c*/ 	.word	0x00000080
        /*0120*/ 	.word	0x00000001
        /*0124*/ 	.word	0x00000001


	//----- nvinfo : EIATTR_CBANK_PARAM_SIZE
	.align		4
.L_41:
        /*0128*/ 	.byte	0x03, 0x19
        /*012a*/ 	.short	0x0050


	//----- nvinfo : EIATTR_PARAM_CBANK
	.align		4
        /*012c*/ 	.byte	0x04, 0x0a
        /*012e*/ 	.short	(.L_43 - .L_42)
	.align		4
.L_42:
        /*0130*/ 	.word	index@(.nv.constant0.matmul_kernel)
        /*0134*/ 	.short	0x0210
        /*0136*/ 	.short	0x0050


	//----- nvinfo : EIATTR_SW_WAR
	.align		4
.L_43:
        /*0138*/ 	.byte	0x04, 0x36
        /*013a*/ 	.short	(.L_45 - .L_44)
.L_44:
        /*013c*/ 	.word	0x00000008
.L_45:


//--------------------- .nv.callgraph             --------------------------
	.section	.nv.callgraph,"",@"SHT_CUDA_CALLGRAPH"
	.align	4
	.sectionentsize	8
	.align		4
        /*0000*/ 	.word	0x00000000
	.align		4
        /*0004*/ 	.word	0xffffffff
	.align		4
        /*0008*/ 	.word	0x00000000
	.align		4
        /*000c*/ 	.word	0xfffffffe
	.align		4
        /*0010*/ 	.word	0x00000000
	.align		4
        /*0014*/ 	.word	0xfffffffd
	.align		4
        /*0018*/ 	.word	0x00000000
	.align		4
        /*001c*/ 	.word	0xfffffffc


//--------------------- .text.matmul_kernel       --------------------------
	.section	.text.matmul_kernel,"ax",@progbits
	.align	128
        .global         matmul_kernel
        .type           matmul_kernel,@function
        .size           matmul_kernel,(.L_x_3 - matmul_kernel)
        .other          matmul_kernel,@"STO_CUDA_ENTRY STV_DEFAULT"
matmul_kernel:
.text.matmul_kernel:
[----:B------:R-:W-:Y:S08]  /*0000*/  LDC R1, c[0x0][0x28] ;  /* 0x00000a00ff017b82 */ /* 0x000ff00000000800 */
[----:B------:R-:W0:Y:S01]  /*0010*/  LDC.64 R14, c[0x0][0x228] ;  /* 0x00008a00ff0e7b82 */ /* 0x000e220000000a00 */
[----:B------:R-:W1:Y:S01]  /*0020*/  S2R R250, SR_CgaCtaId ;  /* 0x0000000000fa7919 */ /* 0x000e620000008800 */
[----:B------:R-:W-:Y:S01]  /*0030*/  ULDC.64 UR14, c[0x0][0x208] ;  /* 0x00008200000e7ab9 */ /* 0x000fe20000000a00 */
[----:B------:R-:W-:-:S02]  /*0040*/  CS2R R88, SRZ ;  /* 0x0000000000587805 */ /* 0x000fc4000001ff00 */
[----:B------:R-:W-:Y:S01]  /*0050*/  CS2R R90, SRZ ;  /* 0x00000000005a7805 */ /* 0x000fe2000001ff00 */
[----:B------:R-:W2:Y:S01]  /*0060*/  S2R R160, SR_TID.X ;  /* 0x0000000000a07919 */ /* 0x000ea20000002100 */
[----:B------:R-:W-:Y:S02]  /*0070*/  CS2R R92, SRZ ;  /* 0x00000000005c7805 */ /* 0x000fe4000001ff00 */
[----:B------:R-:W-:Y:S01]  /*0080*/  CS2R R94, SRZ ;  /* 0x00000000005e7805 */ /* 0x000fe2000001ff00 */
[----:B------:R-:W3:Y:S01]  /*0090*/  S2UR UR4, SR_CTAID.X ;  /* 0x00000000000479c3 */ /* 0x000ee20000002500 */
[----:B------:R-:W-:Y:S02]  /*00a0*/  CS2R R96, SRZ ;  /* 0x0000000000607805 */ /* 0x000fe4000001ff00 */
[----:B------:R-:W-:Y:S02]  /*00b0*/  CS2R R98, SRZ ;  /* 0x0000000000627805 */ /* 0x000fe4000001ff00 */
[----:B------:R-:W-:-:S02]  /*00c0*/  CS2R R100, SRZ ;  /* 0x0000000000647805 */ /* 0x000fc4000001ff00 */
[----:B------:R-:W-:Y:S02]  /*00d0*/  CS2R R102, SRZ ;  /* 0x0000000000667805 */ /* 0x000fe4000001ff00 */
[----:B------:R-:W-:Y:S02]  /*00e0*/  CS2R R104, SRZ ;  /* 0x0000000000687805 */ /* 0x000fe4000001ff00 */
[----:B------:R-:W-:Y:S02]  /*00f0*/  CS2R R106, SRZ ;  /* 0x00000000006a7805 */ /* 0x000fe4000001ff00 */
        /* <DEDUP_REMOVED lines=8> */
[----:B------:R-:W-:Y:S01]  /*0180*/  CS2R R124, SRZ ;  /* 0x00000000007c7805 */ /* 0x000fe2000001ff00 */
[----:B0-----:R-:W-:Y:S01]  /*0190*/  VIADD R0, R15, 0x1ff ;  /* 0x000001ff0f007836 */ /* 0x001fe20000000000 */
[----:B------:R-:W-:-:S02]  /*01a0*/  CS2R R126, SRZ ;  /* 0x00000000007e7805 */ /* 0x000fc4000001ff00 */
[----:B------:R-:W-:Y:S02]  /*01b0*/  CS2R R128, SRZ ;  /* 0x0000000000807805 */ /* 0x000fe4000001ff00 */
[----:B------:R-:W-:Y:S02]  /*01c0*/  CS2R R130, SRZ ;  /* 0x0000000000827805 */ /* 0x000fe4000001ff00 */
[----:B------:R-:W-:Y:S02]  /*01d0*/  CS2R R132, SRZ ;  /* 0x0000000000847805 */ /* 0x000fe4000001ff00 */
[----:B------:R-:W-:Y:S02]  /*01e0*/  SHF.R.S32.HI R3, RZ, 0x1f, R0 ;  /* 0x0000001fff037819 */ /* 0x000fe40000011400 */
[----:B------:R-:W-:Y:S02]  /*01f0*/  CS2R R134, SRZ ;  /* 0x0000000000867805 */ /* 0x000fe4000001ff00 */
[----:B------:R-:W-:-:S02]  /*0200*/  CS2R R136, SRZ ;  /* 0x0000000000887805 */ /* 0x000fc4000001ff00 */
[----:B---3--:R-:W-:Y:S01]  /*0210*/  I2FP.F32.U32 R5, UR4 ;  /* 0x0000000400057c45 */ /* 0x008fe20008201000 */
[----:B------:R-:W-:Y:S01]  /*0220*/  ULDC UR4, c[0x0][0x150] ;  /* 0x0000540000047ab9 */ /* 0x000fe20000000800 */
[----:B------:R-:W-:Y:S02]  /*0230*/  LEA.HI R3, R3, R0, RZ, 0x9 ;  /* 0x0000000003037211 */ /* 0x000fe400078f48ff */
[----:B------:R-:W-:Y:S02]  /*0240*/  CS2R R138, SRZ ;  /* 0x00000000008a7805 */ /* 0x000fe4000001ff00 */
[----:B------:R-:W-:Y:S01]  /*0250*/  CS2R R140, SRZ ;  /* 0x00000000008c7805 */ /* 0x000fe2000001ff00 */
[----:B------:R-:W-:Y:S01]  /*0260*/  FMUL R5, R5, UR4 ;  /* 0x0000000405057c20 */ /* 0x000fe20008400000 */
[----:B------:R-:W-:Y:S02]  /*0270*/  SHF.R.S32.HI R3, RZ, 0x9, R3 ;  /* 0x00000009ff037819 */ /* 0x000fe40000011403 */
[----:B------:R-:W-:-:S02]  /*0280*/  CS2R R142, SRZ ;  /* 0x00000000008e7805 */ /* 0x000fc4000001ff00 */
[C---:B-1----:R-:W-:Y:S01]  /*0290*/  R2UR UR4, R250.reuse ;  /* 0x00000000fa0472ca */ /* 0x042fe200000e0000 */
[----:B------:R-:W-:Y:S01]  /*02a0*/  IMAD.SHL.U32 R250, R250, 0x80, RZ ;  /* 0x00000080fafa7824 */ /* 0x000fe200078e00ff */
[----:B--2---:R-:W-:Y:S01]  /*02b0*/  LOP3.LUT R247, R160, 0x7f, RZ, 0xc0, !PT ;  /* 0x0000007fa0f77812 */ /* 0x004fe200078ec0ff */
[----:B------:R-:W-:Y:S01]  /*02c0*/  IMAD.SHL.U32 R4, R3, 0x8, RZ ;  /* 0x0000000803047824 */ /* 0x000fe200078e00ff */
[----:B------:R-:W0:Y:S01]  /*02d0*/  F2I.U32.TRUNC.NTZ R5, R5 ;  /* 0x0000000500057305 */ /* 0x000e22000020f000 */
[----:B------:R-:W-:Y:S02]  /*02e0*/  CS2R R144, SRZ ;  /* 0x0000000000907805 */ /* 0x000fe4000001ff00 */
[----:B------:R-:W-:Y:S02]  /*02f0*/  CS2R R146, SRZ ;  /* 0x0000000000927805 */ /* 0x000fe4000001ff00 */
[----:B------:R-:W-:Y:S02]  /*0300*/  CS2R R148, SRZ ;  /* 0x0000000000947805 */ /* 0x000fe4000001ff00 */
[----:B------:R-:W-:-:S02]  /*0310*/  IABS R7, R4 ;  /* 0x0000000400077213 */ /* 0x000fc40000000000 */
[----:B------:R-:W-:Y:S02]  /*0320*/  CS2R R150, SRZ ;  /* 0x0000000000967805 */ /* 0x000fe4000001ff00 */
[----:B------:R-:W-:Y:S02]  /*0330*/  CS2R R24, SRZ ;  /* 0x0000000000187805 */ /* 0x000fe4000001ff00 */
[----:B------:R-:W-:Y:S01]  /*0340*/  CS2R R26, SRZ ;  /* 0x00000000001a7805 */ /* 0x000fe2000001ff00 */
[----:B------:R-:W1:Y:S01]  /*0350*/  I2F.RP R0, R7 ;  /* 0x0000000700007306 */ /* 0x000e620000209400 */
[----:B------:R-:W-:Y:S02]  /*0360*/  CS2R R28, SRZ ;  /* 0x00000000001c7805 */ /* 0x000fe4000001ff00 */
[----:B------:R-:W-:Y:S02]  /*0370*/  CS2R R30, SRZ ;  /* 0x00000000001e7805 */ /* 0x000fe4000001ff00 */
[----:B------:R-:W-:-:S02]  /*0380*/  CS2R R32, SRZ ;  /* 0x0000000000207805 */ /* 0x000fc4000001ff00 */
[----:B------:R-:W-:Y:S02]  /*0390*/  CS2R R34, SRZ ;  /* 0x0000000000227805 */ /* 0x000fe4000001ff00 */
[----:B------:R-:W-:Y:S02]  /*03a0*/  CS2R R36, SRZ ;  /* 0x0000000000247805 */ /* 0x000fe4000001ff00 */
[----:B------:R-:W-:Y:S02]  /*03b0*/  CS2R R38, SRZ ;  /* 0x0000000000267805 */ /* 0x000fe4000001ff00 */
[----:B0-----:R-:W-:Y:S02]  /*03c0*/  IABS R11, R5 ;  /* 0x00000005000b7213 */ /* 0x001fe40000000000 */
[----:B------:R-:W-:Y:S02]  /*03d0*/  CS2R R40, SRZ ;  /* 0x0000000000287805 */ /* 0x000fe4000001ff00 */
[----:B------:R-:W-:-:S02]  /*03e0*/  CS2R R42, SRZ ;  /* 0x00000000002a7805 */ /* 0x000fc4000001ff00 */
[----:B------:R-:W-:Y:S02]  /*03f0*/  CS2R R44, SRZ ;  /* 0x00000000002c7805 */ /* 0x000fe4000001ff00 */
[----:B------:R-:W-:Y:S02]  /*0400*/  CS2R R46, SRZ ;  /* 0x00000000002e7805 */ /* 0x000fe4000001ff00 */
[----:B------:R-:W-:Y:S02]  /*0410*/  CS2R R48, SRZ ;  /* 0x0000000000307805 */ /* 0x000fe4000001ff00 */
[----:B------:R-:W-:Y:S02]  /*0420*/  CS2R R50, SRZ ;  /* 0x0000000000327805 */ /* 0x000fe4000001ff00 */
[----:B------:R-:W-:Y:S01]  /*0430*/  CS2R R52, SRZ ;  /* 0x0000000000347805 */ /* 0x000fe2000001ff00 */
[----:B-1----:R-:W0:Y:S01]  /*0440*/  MUFU.RCP R0, R0 ;  /* 0x0000000000007308 */ /* 0x002e220000001000 */
        /* <DEDUP_REMOVED lines=15> */
[----:B------:R-:W-:Y:S01]  /*0540*/  CS2R R84, SRZ ;  /* 0x0000000000547805 */ /* 0x000fe2000001ff00 */
[----:B0-----:R-:W-:Y:S01]  /*0550*/  VIADD R2, R0, 0xffffffe ;  /* 0x0ffffffe00027836 */ /* 0x001fe20000000000 */
[----:B------:R-:W-:Y:S02]  /*0560*/  IABS R0, R4 ;  /* 0x0000000400007213 */ /* 0x000fe40000000000 */
[----:B------:R-:W-:Y:S02]  /*0570*/  CS2R R86, SRZ ;  /* 0x0000000000567805 */ /* 0x000fe4000001ff00 */
[----:B------:R-:W-:Y:S01]  /*0580*/  LOP3.LUT R250, R250, 0x180, RZ, 0xc0, !PT ;  /* 0x00000180fafa7812 */ /* 0x000fe200078ec0ff */
[----:B------:R0:W1:Y:S01]  /*0590*/  F2I.FTZ.U32.TRUNC.NTZ R3, R2 ;  /* 0x0000000200037305 */ /* 0x000062000021f000 */
[----:B------:R-:W-:-:S02]  /*05a0*/  IMAD.MOV R0, RZ, RZ, -R0 ;  /* 0x000000ffff007224 */ /* 0x000fc400078e0a00 */
[----:B0-----:R-:W-:Y:S02]  /*05b0*/  IMAD.MOV.U32 R2, RZ, RZ, RZ ;  /* 0x000000ffff027224 */ /* 0x001fe400078e00ff */
[----:B-1----:R-:W-:-:S04]  /*05c0*/  IMAD.MOV R6, RZ, RZ, -R3 ;  /* 0x000000ffff067224 */ /* 0x002fc800078e0a03 */
[----:B------:R-:W-:-:S04]  /*05d0*/  IMAD R9, R6, R7, RZ ;  /* 0x0000000706097224 */ /* 0x000fc800078e02ff */
[----:B------:R-:W-:-:S06]  /*05e0*/  IMAD.HI.U32 R2, R3, R9, R2 ;  /* 0x0000000903027227 */ /* 0x000fcc00078e0002 */
[----:B------:R-:W-:-:S04]  /*05f0*/  IMAD.HI.U32 R2, R2, R11, RZ ;  /* 0x0000000b02027227 */ /* 0x000fc800078e00ff */
[----:B------:R-:W-:-:S05]  /*0600*/  IMAD R0, R2, R0, R11 ;  /* 0x0000000002007224 */ /* 0x000fca00078e020b */
[----:B------:R-:W-:-:S13]  /*0610*/  ISETP.GT.U32.AND P1, PT, R7, R0, PT ;  /* 0x000000000700720c */ /* 0x000fda0003f24070 */
[----:B------:R-:W-:Y:S02]  /*0620*/  @!P1 IMAD.IADD R0, R0, 0x1, -R7 ;  /* 0x0000000100009824 */ /* 0x000fe400078e0a07 */
[----:B------:R-:W-:Y:S01]  /*0630*/  @!P1 VIADD R2, R2, 0x1 ;  /* 0x0000000102029836 */ /* 0x000fe20000000000 */
[----:B------:R-:W-:Y:S02]  /*0640*/  ISETP.NE.AND P1, PT, R4, RZ, PT ;  /* 0x000000ff0400720c */ /* 0x000fe40003f25270 */
[----:B------:R-:W-:Y:S02]  /*0650*/  ISETP.GE.U32.AND P0, PT, R0, R7, PT ;  /* 0x000000070000720c */ /* 0x000fe40003f06070 */
[----:B------:R-:W-:-:S04]  /*0660*/  LOP3.LUT R0, R5, R4, RZ, 0x3c, !PT ;  /* 0x0000000405007212 */ /* 0x000fc800078e3cff */
[----:B------:R-:W-:Y:S01]  /*0670*/  ISETP.GE.AND P2, PT, R0, RZ, PT ;  /* 0x000000ff0000720c */ /* 0x000fe20003f46270 */
[----:B------:R-:W-:-:S05]  /*0680*/  VIADD R0, R14, 0x7f ;  /* 0x0000007f0e007836 */ /* 0x000fca0000000000 */
[----:B------:R-:W-:Y:S01]  /*0690*/  SHF.R.S32.HI R3, RZ, 0x1f, R0 ;  /* 0x0000001fff037819 */ /* 0x000fe20000011400 */
[----:B------:R-:W-:-:S03]  /*06a0*/  @P0 VIADD R2, R2, 0x1 ;  /* 0x0000000102020836 */ /* 0x000fc60000000000 */
[----:B------:R-:W-:-:S03]  /*06b0*/  LEA.HI R3, R3, R0, RZ, 0x7 ;  /* 0x0000000003037211 */ /* 0x000fc600078f38ff */
[----:B------:R-:W-:Y:S01]  /*06c0*/  @!P2 IMAD.MOV R2, RZ, RZ, -R2 ;  /* 0x000000ffff02a224 */ /* 0x000fe200078e0a02 */
[----:B------:R-:W-:-:S05]  /*06d0*/  @!P1 LOP3.LUT R2, RZ, R4, RZ, 0x33, !PT ;  /* 0x00000004ff029212 */ /* 0x000fca00078e33ff */
[----:B------:R-:W-:Y:S02]  /*06e0*/  IMAD.SHL.U32 R6, R2, 0x8, RZ ;  /* 0x0000000802067824 */ /* 0x000fe400078e00ff */
[----:B------:R-:W-:-:S03]  /*06f0*/  IMAD.MOV R2, RZ, RZ, -R2 ;  /* 0x000000ffff027224 */ /* 0x000fc600078e0a02 */
[----:B------:R-:W-:Y:S01]  /*0700*/  LEA.HI.SX32 R3, R3, -R6, 0x19 ;  /* 0x8000000603037211 */ /* 0x000fe200078fcaff */
[----:B------:R-:W-:-:S03]  /*0710*/  IMAD R4, R4, R2, R5 ;  /* 0x0000000204047224 */ /* 0x000fc600078e0205 */
[----:B------:R-:W-:Y:S02]  /*0720*/  VIMNMX R11, R3, 0x8, PT ;  /* 0x00000008030b7848 */ /* 0x000fe40003fe0100 */
[----:B------:R-:W-:Y:S02]  /*0730*/  IABS R9, R4 ;  /* 0x0000000400097213 */ /* 0x000fe40000000000 */
[----:B------:R-:W-:-:S04]  /*0740*/  IABS R7, R11 ;  /* 0x0000000b00077213 */ /* 0x000fc80000000000 */
[----:B------:R-:W0:Y:S08]  /*0750*/  I2F.RP R0, R7 ;  /* 0x0000000700007306 */ /* 0x000e300000209400 */
[----:B0-----:R-:W0:Y:S02]  /*0760*/  MUFU.RCP R0, R0 ;  /* 0x0000000000007308 */ /* 0x001e240000001000 */
[----:B0-----:R-:W-:-:S06]  /*0770*/  VIADD R3, R0, 0xffffffe ;  /* 0x0ffffffe00037836 */ /* 0x001fcc0000000000 */
[----:B------:R-:W0:Y:S02]  /*0780*/  F2I.FTZ.U32.TRUNC.NTZ R3, R3 ;  /* 0x0000000300037305 */ /* 0x000e24000021f000 */
[----:B0-----:R-:W-:-:S04]  /*0790*/  IMAD.MOV R8, RZ, RZ, -R3 ;  /* 0x000000ffff087224 */ /* 0x001fc800078e0a03 */
[----:B------:R-:W-:Y:S01]  /*07a0*/  IMAD.MOV.U32 R2, RZ, RZ, R8 ;  /* 0x000000ffff027224 */ /* 0x000fe200078e0008 */
[----:B------:R-:W-:-:S03]  /*07b0*/  IABS R8, R11 ;  /* 0x0000000b00087213 */ /* 0x000fc60000000000 */
[----:B------:R-:W-:Y:S02]  /*07c0*/  IMAD R5, R2, R7, RZ ;  /* 0x0000000702057224 */ /* 0x000fe400078e02ff */
[----:B------:R-:W-:Y:S02]  /*07d0*/  IMAD.MOV.U32 R2, RZ, RZ, RZ ;  /* 0x000000ffff027224 */ /* 0x000fe400078e00ff */
[----:B------:R-:W-:Y:S02]  /*07e0*/  IMAD.MOV R0, RZ, RZ, -R8 ;  /* 0x000000ffff007224 */ /* 0x000fe400078e0a08 */
[----:B------:R-:W-:Y:S01]  /*07f0*/  IMAD.HI.U32 R2, R3, R5, R2 ;  /* 0x0000000503027227 */ /* 0x000fe200078e0002 */
[----:B------:R-:W-:Y:S01]  /*0800*/  MOV R3, 0x400 ;  /* 0x0000040000037802 */ /* 0x000fe20000000f00 */
[----:B------:R-:W0:Y:S03]  /*0810*/  LDC R5, c[0x0][0x230] ;  /* 0x00008c00ff057b82 */ /* 0x000e260000000800 */
[----:B------:R-:W-:Y:S01]  /*0820*/  R2UR UR12, R3 ;  /* 0x00000000030c72ca */ /* 0x000fe200000e0000 */
[----:B------:R-:W-:-:S04]  /*0830*/  IMAD.HI.U32 R2, R2, R9, RZ ;  /* 0x0000000902027227 */ /* 0x000fc800078e00ff */
[----:B------:R-:W-:-:S05]  /*0840*/  IMAD R0, R2, R0, R9 ;  /* 0x0000000002007224 */ /* 0x000fca00078e0209 */
[----:B------:R-:W-:-:S03]  /*0850*/  ISETP.GT.U32.AND P1, PT, R7, R0, PT ;  /* 0x000000000700720c */ /* 0x000fc60003f24070 */
[----:B------:R-:W-:Y:S01]  /*0860*/  ULEA UR12, UR4, UR12, 0x18 ;  /* 0x0000000c040c7291 */ /* 0x000fe2000f8ec03f */
[----:B0-----:R-:W-:-:S09]  /*0870*/  VIADD R5, R5, 0x1f ;  /* 0x0000001f05057836 */ /* 0x001fd20000000000 */
[----:B------:R-:W-:Y:S02]  /*0880*/  @!P1 IMAD.IADD R0, R0, 0x1, -R7 ;  /* 0x0000000100009824 */ /* 0x000fe400078e0a07 */
[----:B------:R-:W-:Y:S01]  /*0890*/  @!P1 VIADD R2, R2, 0x1 ;  /* 0x0000000102029836 */ /* 0x000fe20000000000 */
[----:B------:R-:W-:Y:S02]  /*08a0*/  ISETP.NE.AND P1, PT, R11, RZ, PT ;  /* 0x000000ff0b00720c */ /* 0x000fe40003f25270 */
[----:B------:R-:W-:Y:S02]  /*08b0*/  ISETP.GE.U32.AND P0, PT, R0, R7, PT ;  /* 0x000000070000720c */ /* 0x000fe40003f06070 */
[----:B------:R-:W-:-:S04]  /*08c0*/  LOP3.LUT R0, R4, R11, RZ, 0x3c, !PT ;  /* 0x0000000b04007212 */ /* 0x000fc800078e3cff */
[----:B------:R-:W-:-:S07]  /*08d0*/  ISETP.GE.AND P2, PT, R0, RZ, PT ;  /* 0x000000ff0000720c */ /* 0x000fce0003f46270 */
[----:B------:R-:W-:Y:S01]  /*08e0*/  @P0 VIADD R2, R2, 0x1 ;  /* 0x0000000102020836 */ /* 0x000fe20000000000 */
[----:B------:R-:W-:-:S05]  /*08f0*/  ISETP.GE.AND P0, PT, R5, 0x20, PT ;  /* 0x000000200500780c */ /* 0x000fca0003f06270 */
[----:B------:R-:W-:Y:S01]  /*0900*/  @!P2 IMAD.MOV R2, RZ, RZ, -R2 ;  /* 0x000000ffff02a224 */ /* 0x000fe200078e0a02 */
[----:B------:R-:W-:-:S05]  /*0910*/  @!P1 LOP3.LUT R2, RZ, R11, RZ, 0x33, !PT ;  /* 0x0000000bff029212 */ /* 0x000fca00078e33ff */
[----:B------:R-:W-:Y:S02]  /*0920*/  IMAD.MOV R0, RZ, RZ, -R2 ;  /* 0x000000ffff007224 */ /* 0x000fe400078e0a02 */
[----:B------:R-:W-:Y:S02]  /*0930*/  IMAD.SHL.U32 R181, R2, 0x200, RZ ;  /* 0x0000020002b57824 */ /* 0x000fe400078e00ff */
[----:B------:R-:W-:-:S04]  /*0940*/  IMAD R0, R11, R0, R4 ;  /* 0x000000000b007224 */ /* 0x000fc800078e0204 */
[----:B------:R-:W-:-:S04]  /*0950*/  IMAD.IADD R0, R6, 0x1, R0 ;  /* 0x0000000106007824 */ /* 0x000fc800078e0200 */
[----:B------:R-:W-:Y:S01]  /*0960*/  IMAD R249, R0, 0x80, R247 ;  /* 0x0000008000f97824 */ /* 0x000fe200078e02f7 */
[----:B------:R-:W-:Y:S06]  /*0970*/  @!P0 BRA `(.L_x_0) ;  /* 0x0000004800b88947 */ /* 0x000fec0003800000 */
[----:B------:R-:W-:Y:S01]  /*0980*/  IABS R19, R14 ;  /* 0x0000000e00137213 */ /* 0x000fe20000000000 */
[----:B------:R-:W-:Y:S01]  /*0990*/  IMAD.SHL.U32 R246, R160, 0x20, RZ ;  /* 0x00000020a0f67824 */ /* 0x000fe200078e00ff */
[----:B------:R-:W-:Y:S01]  /*09a0*/  IABS R0, R15 ;  /* 0x0000000f00007213 */ /* 0x000fe20000000000 */
[----:B------:R-:W-:Y:S01]  /*09b0*/  ULDC UR6, c[0x0][0x240] ;  /* 0x0000900000067ab9 */ /* 0x000fe20000000800 */
[----:B------:R-:W0:Y:S01]  /*09c0*/  I2F.RP R8, R19 ;  /* 0x0000001300087306 */ /* 0x000e220000209400 */
[----:B------:R-:W-:Y:S01]  /*09d0*/  SHF.R.S32.HI R2, RZ, 0x1f, R5 ;  /* 0x0000001fff027819 */ /* 0x000fe20000011405 */
[----:B------:R-:W-:Y:S01]  /*09e0*/  ULDC.64 UR16, c[0x0][0x218] ;  /* 0x0000860000107ab9 */ /* 0x000fe20000000a00 */
[----:B------:R-:W-:Y:S01]  /*09f0*/  SHF.R.U32.HI R10, RZ, 0x5, R160 ;  /* 0x00000005ff0a7819 */ /* 0x000fe200000116a0 */
[----:B------:R-:W-:Y:S01]  /*0a00*/  ULDC UR7, c[0x0][0x234] ;  /* 0x00008d0000077ab9 */ /* 0x000fe20000000800 */
[----:B------:R-:W-:Y:S01]  /*0a10*/  LEA.HI R5, R2, R5, RZ, 0x5 ;  /* 0x0000000502057211 */ /* 0x000fe200078f28ff */
[----:B------:R-:W-:Y:S01]  /*0a20*/  IMAD.MOV.U32 R245, RZ, RZ, RZ ;  /* 0x000000fffff57224 */ /* 0x000fe200078e00ff */
[----:B------:R-:W-:Y:S01]  /*0a30*/  SGXT.U32 R2, R10, 0x2 ;  /* 0x000000020a02781a */ /* 0x000fe20000000000 */
[----:B------:R-:W1:Y:S01]  /*0a40*/  I2F.RP R4, R0 ;  /* 0x0000000000047306 */ /* 0x000e620000209400 */
[----:B------:R-:W-:Y:S01]  /*0a50*/  IMAD.U32 R10, RZ, RZ, UR12 ;  /* 0x0000000cff0a7e24 */ /* 0x000fe2000f8e00ff */
[----:B------:R-:W-:Y:S01]  /*0a60*/  ULDC.64 UR8, c[0x0][0x210] ;  /* 0x0000840000087ab9 */ /* 0x000fe20000000a00 */
[----:B------:R-:W-:Y:S01]  /*0a70*/  LOP3.LUT R16, R181, R250, R2, 0xfe, !PT ;  /* 0x000000fab5107212 */ /* 0x000fe200078efe02 */
[----:B------:R-:W-:Y:S01]  /*0a80*/  IMAD.MOV.U32 R2, RZ, RZ, RZ ;  /* 0x000000ffff027224 */ /* 0x000fe200078e00ff */
[----:B------:R-:W-:-:S02]  /*0a90*/  R2UR UR5, R245 ;  /* 0x00000000f50572ca */ /* 0x000fc400000e0000 */
[----:B------:R-:W-:Y:S02]  /*0aa0*/  CS2R R88, SRZ ;  /* 0x0000000000587805 */ /* 0x000fe4000001ff00 */
[C---:B------:R-:W-:Y:S01]  /*0ab0*/  LOP3.LUT R20, R16.reuse, 0x74, RZ, 0xfc, !PT ;  /* 0x0000007410147812 */ /* 0x040fe200078efcff */
[----:B0-----:R-:W0:Y:S01]  /*0ac0*/  MUFU.RCP R8, R8 ;  /* 0x0000000800087308 */ /* 0x001e220000001000 */
[----:B------:R-:W-:Y:S02]  /*0ad0*/  LOP3.LUT R18, R16, 0x78, RZ, 0xfc, !PT ;  /* 0x0000007810127812 */ /* 0x000fe400078efcff */
[----:B------:R-:W-:Y:S02]  /*0ae0*/  CS2R R90, SRZ ;  /* 0x00000000005a7805 */ /* 0x000fe4000001ff00 */
[----:B------:R-:W-:Y:S02]  /*0af0*/  SHF.R.U32.HI R10, RZ, 0x4, R10 ;  /* 0x00000004ff0a7819 */ /* 0x000fe4000001160a */
[----:B------:R-:W-:-:S02]  /*0b00*/  CS2R R92, SRZ ;  /* 0x00000000005c7805 */ /* 0x000fc4000001ff00 */
[----:B------:R-:W-:Y:S02]  /*0b10*/  ISETP.GE.AND P2, PT, R18, RZ, PT ;  /* 0x000000ff1200720c */ /* 0x000fe40003f46270 */
[----:B------:R-:W-:Y:S02]  /*0b20*/  CS2R R94, SRZ ;  /* 0x00000000005e7805 */ /* 0x000fe4000001ff00 */
[----:B------:R-:W-:Y:S01]  /*0b30*/  SGXT.U32 R244, R10, 0xe ;  /* 0x0000000e0af4781a */ /* 0x000fe20000000000 */
[----:B-1----:R-:W1:Y:S01]  /*0b40*/  MUFU.RCP R4, R4 ;  /* 0x0000000400047308 */ /* 0x002e620000001000 */
[C---:B------:R-:W-:Y:S02]  /*0b50*/  LOP3.LUT R10, R16.reuse, 0x6c, RZ, 0xfc, !PT ;  /* 0x0000006c100a7812 */ /* 0x040fe400078efcff */
[----:B------:R-:W-:Y:S02]  /*0b60*/  CS2R R96, SRZ ;  /* 0x0000000000607805 */ /* 0x000fe4000001ff00 */
[----:B------:R-:W-:-:S02]  /*0b70*/  LOP3.LUT R22, R16, 0x1c, RZ, 0xfc, !PT ;  /* 0x0000001c10167812 */ /* 0x000fc400078efcff */
[----:B------:R-:W-:Y:S02]  /*0b80*/  CS2R R98, SRZ ;  /* 0x0000000000627805 */ /* 0x000fe4000001ff00 */
[----:B------:R-:W-:Y:S02]  /*0b90*/  IABS R17, R10 ;  /* 0x0000000a00117213 */ /* 0x000fe40000000000 */
[----:B------:R-:W-:Y:S02]  /*0ba0*/  CS2R R100, SRZ ;  /* 0x0000000000647805 */ /* 0x000fe4000001ff00 */
[----:B------:R-:W-:Y:S02]  /*0bb0*/  IABS R57, R22 ;  /* 0x0000001600397213 */ /* 0x000fe40000000000 */
[----:B------:R-:W-:Y:S01]  /*0bc0*/  CS2R R102, SRZ ;  /* 0x0000000000667805 */ /* 0x000fe2000001ff00 */
[----:B0-----:R-:W-:Y:S01]  /*0bd0*/  VIADD R6, R8, 0xffffffe ;  /* 0x0ffffffe08067836 */ /* 0x001fe20000000000 */
[----:B------:R-:W-:-:S02]  /*0be0*/  LOP3.LUT R24, R16, 0x18, RZ, 0xfc, !PT ;  /* 0x0000001810187812 */ /* 0x000fc400078efcff */
[----:B------:R-:W-:Y:S02]  /*0bf0*/  CS2R R104, SRZ ;  /* 0x0000000000687805 */ /* 0x000fe4000001ff00 */
[C---:B------:R-:W-:Y:S01]  /*0c00*/  LOP3.LUT R26, R16.reuse, 0x14, RZ, 0xfc, !PT ;  /* 0x00000014101a7812 */ /* 0x040fe200078efcff */
[----:B------:R0:W2:Y:S01]  /*0c10*/  F2I.FTZ.U32.TRUNC.NTZ R7, R6 ;  /* 0x0000000600077305 */ /* 0x0000a2000021f000 */
[----:B------:R-:W-:Y:S02]  /*0c20*/  IABS R59, R24 ;  /* 0x00000018003b7213 */ /* 0x000fe40000000000 */
[----:B------:R-:W-:Y:S02]  /*0c30*/  CS2R R106, SRZ ;  /* 0x00000000006a7805 */ /* 0x000fe4000001ff00 */
[----:B------:R-:W-:Y:S01]  /*0c40*/  LOP3.LUT R28, R16, 0xc, RZ, 0xfc, !PT ;  /* 0x0000000c101c7812 */ /* 0x000fe200078efcff */
[----:B-1----:R-:W-:Y:S01]  /*0c50*/  VIADD R3, R4, 0xffffffe ;  /* 0x0ffffffe04037836 */ /* 0x002fe20000000000 */
[----:B------:R-:W-:-:S02]  /*0c60*/  IABS R4, R249 ;  /* 0x000000f900047213 */ /* 0x000fc40000000000 */
[----:B------:R-:W-:Y:S02]  /*0c70*/  CS2R R108, SRZ ;  /* 0x00000000006c7805 */ /* 0x000fe4000001ff00 */
[----:B------:R-:W-:Y:S02]  /*0c80*/  IABS R61, R26 ;  /* 0x0000001a003d7213 */ /* 0x000fe40000000000 */
[----:B------:R-:W-:Y:S01]  /*0c90*/  CS2R R110, SRZ ;  /* 0x00000000006e7805 */ /* 0x000fe2000001ff00 */
[----:B0-----:R-:W-:Y:S01]  /*0ca0*/  IMAD.MOV.U32 R6, RZ, RZ, RZ ;  /* 0x000000ffff067224 */ /* 0x001fe200078e00ff */
[----:B------:R-:W0:Y:S01]  /*0cb0*/  F2I.FTZ.U32.TRUNC.NTZ R3, R3 ;  /* 0x0000000300037305 */ /* 0x000e22000021f000 */
[----:B------:R-:W-:Y:S02]  /*0cc0*/  IABS R65, R28 ;  /* 0x0000001c00417213 */ /* 0x000fe40000000000 */
[----:B------:R-:W-:Y:S02]  /*0cd0*/  CS2R R112, SRZ ;  /* 0x0000000000707805 */ /* 0x000fe4000001ff00 */
[----:B------:R-:W-:-:S02]  /*0ce0*/  LOP3.LUT R30, R16, 0x8, RZ, 0xfc, !PT ;  /* 0x00000008101e7812 */ /* 0x000fc400078efcff */
[----:B------:R-:W-:Y:S01]  /*0cf0*/  CS2R R114, SRZ ;  /* 0x0000000000727805 */ /* 0x000fe2000001ff00 */
[----:B--2---:R-:W-:Y:S01]  /*0d00*/  IMAD.MOV R12, RZ, RZ, -R7 ;  /* 0x000000ffff0c7224 */ /* 0x004fe200078e0a07 */
[----:B------:R-:W-:Y:S02]  /*0d10*/  IABS R69, R16 ;  /* 0x0000001000457213 */ /* 0x000fe40000000000 */
[----:B------:R-:W-:Y:S02]  /*0d20*/  CS2R R116, SRZ ;  /* 0x0000000000747805 */ /* 0x000fe4000001ff00 */
[----:B------:R-:W-:Y:S01]  /*0d30*/  IABS R67, R30 ;  /* 0x0000001e00437213 */ /* 0x000fe20000000000 */
[----:B------:R-:W-:Y:S01]  /*0d40*/  IMAD R9, R12, R19, RZ ;  /* 0x000000130c097224 */ /* 0x000fe200078e02ff */
[----:B------:R-:W-:Y:S02]  /*0d50*/  LOP3.LUT R12, R16, 0x7c, RZ, 0xfc, !PT ;  /* 0x0000007c100c7812 */ /* 0x000fe400078efcff */
[----:B------:R-:W-:-:S02]  /*0d60*/  CS2R R118, SRZ ;  /* 0x0000000000767805 */ /* 0x000fc4000001ff00 */
[----:B------:R-:W-:Y:S01]  /*0d70*/  R2UR UR4, R244 ;  /* 0x00000000f40472ca */ /* 0x000fe200000e0000 */
[----:B------:R-:W-:Y:S01]  /*0d80*/  IMAD.HI.U32 R6, R7, R9, R6 ;  /* 0x0000000907067227 */ /* 0x000fe200078e0006 */
[----:B------:R-:W-:Y:S02]  /*0d90*/  IABS R8, R12 ;  /* 0x0000000c00087213 */ /* 0x000fe40000000000 */
[----:B------:R-:W-:Y:S02]  /*0da0*/  CS2R R120, SRZ ;  /* 0x0000000000787805 */ /* 0x000fe4000001ff00 */
[----:B------:R-:W-:Y:S01]  /*0db0*/  IABS R9, R18 ;  /* 0x0000001200097213 */ /* 0x000fe20000000000 */
[----:B0-----:R-:W-:Y:S01]  /*0dc0*/  IMAD.MOV R11, RZ, RZ, -R3 ;  /* 0x000000ffff0b7224 */ /* 0x001fe200078e0a03 */
[----:B------:R-:W-:Y:S01]  /*0dd0*/  ISETP.GE.AND P4, PT, R12, RZ, PT ;  /* 0x000000ff0c00720c */ /* 0x000fe20003f86270 */
[----:B------:R-:W-:Y:S01]  /*0de0*/  IMAD.HI.U32 R6, R6, R4, RZ ;  /* 0x0000000406067227 */ /* 0x000fe200078e00ff */
[----:B------:R-:W-:-:S02]  /*0df0*/  LOP3.LUT R12, R16, 0x54, RZ, 0xfc, !PT ;  /* 0x00000054100c7812 */ /* 0x000fc400078efcff */
[----:B------:R-:W-:Y:S02]  /*0e00*/  CS2R R122, SRZ ;  /* 0x00000000007a7805 */ /* 0x000fe4000001ff00 */
[----:B------:R-:W-:Y:S01]  /*0e10*/  LOP3.LUT R18, R16, 0x48, RZ, 0xfc, !PT ;  /* 0x0000004810127812 */ /* 0x000fe200078efcff */
[----:B------:R-:W-:Y:S01]  /*0e20*/  IMAD R7, R11, R0, RZ ;  /* 0x000000000b077224 */ /* 0x000fe200078e02ff */
[----:B------:R-:W-:Y:S01]  /*0e30*/  IABS R11, R20 ;  /* 0x00000014000b7213 */ /* 0x000fe20000000000 */
[----:B------:R-:W-:Y:S01]  /*0e40*/  IMAD.MOV R6, RZ, RZ, -R6 ;  /* 0x000000ffff067224 */ /* 0x000fe200078e0a06 */
[----:B------:R-:W-:Y:S01]  /*0e50*/  IABS R29, R12 ;  /* 0x0000000c001d7213 */ /* 0x000fe20000000000 */
[----:B------:R-:W-:Y:S01]  /*0e60*/  IMAD.HI.U32 R3, R3, R7, R2 ;  /* 0x0000000703037227 */ /* 0x000fe200078e0002 */
[----:B------:R-:W-:Y:S02]  /*0e70*/  SHF.R.S32.HI R2, RZ, 0x2, R160 ;  /* 0x00000002ff027819 */ /* 0x000fe400000114a0 */
[----:B------:R-:W-:-:S02]  /*0e80*/  CS2R R124, SRZ ;  /* 0x00000000007c7805 */ /* 0x000fc4000001ff00 */
[----:B------:R-:W-:Y:S01]  /*0e90*/  IABS R35, R18 ;  /* 0x0000001200237213 */ /* 0x000fe20000000000 */
[----:B------:R-:W-:Y:S01]  /*0ea0*/  IMAD R6, R19, R6, R4 ;  /* 0x0000000613067224 */ /* 0x000fe200078e0204 */
[----:B------:R-:W-:Y:S01]  /*0eb0*/  SGXT R2, R2, 0x1 ;  /* 0x000000010202781a */ /* 0x000fe20000000200 */
[----:B------:R-:W-:Y:S01]  /*0ec0*/  IMAD.HI.U32 R4, R3, R9, RZ ;  /* 0x0000000903047227 */ /* 0x000fe200078e00ff */
[----:B------:R-:W-:Y:S02]  /*0ed0*/  LOP3.LUT R243, R247, 0x10, RZ, 0x3c, !PT ;  /* 0x00000010f7f37812 */ /* 0x000fe400078e3cff */
[----:B------:R-:W-:Y:S02]  /*0ee0*/  CS2R R126, SRZ ;  /* 0x00000000007e7805 */ /* 0x000fe4000001ff00 */
[----:B------:R-:W-:Y:S01]  /*0ef0*/  LOP3.LUT R7, R2, 0x90, RZ, 0xc0, !PT ;  /* 0x0000009002077812 */ /* 0x000fe200078ec0ff */
[----:B------:R-:W-:Y:S01]  /*0f00*/  IMAD.HI.U32 R2, R3, R8, RZ ;  /* 0x0000000803027227 */ /* 0x000fe200078e00ff */
[----:B------:R-:W-:-:S02]  /*0f10*/  ISETP.GT.U32.AND P0, PT, R19, R6, PT ;  /* 0x000000061300720c */ /* 0x000fc40003f04070 */
[----:B------:R-:W-:Y:S02]  /*0f20*/  CS2R R128, SRZ ;  /* 0x0000000000807805 */ /* 0x000fe4000001ff00 */
[----:B------:R-:W-:Y:S01]  /*0f30*/  LOP3.LUT R246, R7, 0xf60, R246, 0xf8, !PT ;  /* 0x00000f6007f67812 */ /* 0x000fe200078ef8f6 */
[----:B------:R-:W-:Y:S01]  /*0f40*/  IMAD.MOV R7, RZ, RZ, -R2 ;  /* 0x000000ffff077224 */ /* 0x000fe200078e0a02 */
[----:B------:R-:W-:Y:S01]  /*0f50*/  CS2R R130, SRZ ;  /* 0x0000000000827805 */ /* 0x000fe2000001ff00 */
[----:B------:R-:W-:Y:S01]  /*0f60*/  IMAD.HI.U32 R2, R3, R11, RZ ;  /* 0x0000000b03027227 */ /* 0x000fe200078e00ff */
[----:B------:R-:W-:Y:S02]  /*0f70*/  CS2R R132, SRZ ;  /* 0x0000000000847805 */ /* 0x000fe4000001ff00 */
[----:B------:R-:W-:Y:S02]  /*0f80*/  CS2R R134, SRZ ;  /* 0x0000000000867805 */ /* 0x000fe4000001ff00 */
[----:B------:R-:W-:Y:S01]  /*0f90*/  CS2R R136, SRZ ;  /* 0x0000000000887805 */ /* 0x000fe2000001ff00 */
[----:B------:R-:W-:Y:S01]  /*0fa0*/  IMAD R7, R0, R7, R8 ;  /* 0x0000000700077224 */ /* 0x000fe200078e0208 */
[----:B------:R-:W-:Y:S01]  /*0fb0*/  LOP3.LUT R8, R16, 0x70, RZ, 0xfc, !PT ;  /* 0x0000007010087812 */ /* 0x000fe200078efcff */
[----:B------:R-:W-:Y:S01]  /*0fc0*/  IMAD.MOV R2, RZ, RZ, -R2 ;  /* 0x000000ffff027224 */ /* 0x000fe200078e0a02 */
[----:B------:R-:W-:Y:S01]  /*0fd0*/  CS2R R138, SRZ ;  /* 0x00000000008a7805 */ /* 0x000fe2000001ff00 */
[----:B------:R-:W-:Y:S01]  /*0fe0*/  @!P0 IMAD.IADD R6, R6, 0x1, -R19 ;  /* 0x0000000106068824 */ /* 0x000fe200078e0a13 */
[C---:B------:R-:W-:Y:S01]  /*0ff0*/  ISETP.GT.U32.AND P1, PT, R0.reuse, R7, PT ;  /* 0x000000070000720c */ /* 0x040fe20003f24070 */
[----:B------:R-:W-:Y:S01]  /*1000*/  IMAD R11, R0, R2, R11 ;  /* 0x00000002000b7224 */ /* 0x000fe200078e020b */
[----:B------:R-:W-:Y:S01]  /*1010*/  IABS R13, R8 ;  /* 0x00000008000d7213 */ /* 0x000fe20000000000 */
[----:B------:R-:W-:Y:S01]  /*1020*/  IMAD.MOV R4, RZ, RZ, -R4 ;  /* 0x000000ffff047224 */ /* 0x000fe200078e0a04 */
[----:B------:R-:W-:-:S02]  /*1030*/  ISETP.GT.U32.AND P0, PT, R19, R6, PT ;  /* 0x000000061300720c */ /* 0x000fc40003f04070 */
[----:B------:R-:W-:Y:S02]  /*1040*/  CS2R R140, SRZ ;  /* 0x00000000008c7805 */ /* 0x000fe4000001ff00 */
[C---:B------:R-:W-:Y:S01]  /*1050*/  ISETP.GT.U32.AND P6, PT, R0.reuse, R11, PT ;  /* 0x0000000b0000720c */ /* 0x040fe20003fc4070 */
[C---:B------:R-:W-:Y:S01]  /*1060*/  IMAD R9, R0.reuse, R4, R9 ;  /* 0x0000000400097224 */ /* 0x040fe200078e0209 */
[----:B------:R-:W-:Y:S01]  /*1070*/  CS2R R142, SRZ ;  /* 0x00000000008e7805 */ /* 0x000fe2000001ff00 */
[----:B------:R-:W-:Y:S01]  /*1080*/  IMAD.HI.U32 R4, R3, R17, RZ ;  /* 0x0000001103047227 */ /* 0x000fe200078e00ff */
[----:B------:R-:W-:Y:S02]  /*1090*/  CS2R R144, SRZ ;  /* 0x0000000000907805 */ /* 0x000fe4000001ff00 */
[----:B------:R-:W-:Y:S02]  /*10a0*/  CS2R R146, SRZ ;  /* 0x0000000000927805 */ /* 0x000fe4000001ff00 */
[----:B------:R-:W-:Y:S01]  /*10b0*/  ISETP.GT.U32.AND P5, PT, R0, R9, PT ;  /* 0x000000090000720c */ /* 0x000fe20003fa4070 */
[----:B------:R-:W-:Y:S01]  /*10c0*/  @!P1 IMAD.IADD R7, R7, 0x1, -R0 ;  /* 0x0000000107079824 */ /* 0x000fe200078e0a00 */
[----:B------:R-:W-:Y:S01]  /*10d0*/  ISETP.GE.AND P1, PT, R249, RZ, PT ;  /* 0x000000fff900720c */ /* 0x000fe20003f26270 */
[----:B------:R-:W-:Y:S01]  /*10e0*/  IMAD.HI.U32 R2, R3, R13, RZ ;  /* 0x0000000d03027227 */ /* 0x000fe200078e00ff */
[----:B------:R-:W-:-:S02]  /*10f0*/  CS2R R148, SRZ ;  /* 0x0000000000947805 */ /* 0x000fc4000001ff00 */
[----:B------:R-:W-:Y:S02]  /*1100*/  CS2R R150, SRZ ;  /* 0x0000000000967805 */ /* 0x000fe4000001ff00 */
[----:B------:R-:W-:Y:S01]  /*1110*/  ISETP.GT.U32.AND P3, PT, R0, R7, PT ;  /* 0x000000070000720c */ /* 0x000fe20003f64070 */
[----:B------:R-:W-:Y:S01]  /*1120*/  @!P0 IMAD.IADD R6, R6, 0x1, -R19 ;  /* 0x0000000106068824 */ /* 0x000fe200078e0a13 */
[----:B------:R-:W-:Y:S01]  /*1130*/  ISETP.NE.AND P0, PT, R14, RZ, PT ;  /* 0x000000ff0e00720c */ /* 0x000fe20003f05270 */
[----:B------:R-:W-:Y:S01]  /*1140*/  IMAD.MOV R4, RZ, RZ, -R4 ;  /* 0x000000ffff047224 */ /* 0x000fe200078e0a04 */
[----:B------:R-:W-:Y:S01]  /*1150*/  CS2R R70, SRZ ;  /* 0x0000000000467805 */ /* 0x000fe2000001ff00 */
[----:B------:R-:W-:Y:S01]  /*1160*/  IMAD.MOV R2, RZ, RZ, -R2 ;  /* 0x000000ffff027224 */ /* 0x000fe200078e0a02 */
[----:B------:R-:W-:Y:S01]  /*1170*/  CS2R R72, SRZ ;  /* 0x0000000000487805 */ /* 0x000fe2000001ff00 */
[--C-:B------:R-:W-:Y:S01]  /*1180*/  @!P6 IMAD.IADD R11, R11, 0x1, -R0.reuse ;  /* 0x000000010b0be824 */ /* 0x100fe200078e0a00 */
[----:B------:R-:W-:Y:S01]  /*1190*/  CS2R R74, SRZ ;  /* 0x00000000004a7805 */ /* 0x000fe2000001ff00 */
[----:B------:R-:W-:Y:S01]  /*11a0*/  IMAD R17, R0, R4, R17 ;  /* 0x0000000400117224 */ /* 0x000fe200078e0211 */
[----:B------:R-:W-:Y:S01]  /*11b0*/  LOP3.LUT R4, R16, 0x68, RZ, 0xfc, !PT ;  /* 0x0000006810047812 */ /* 0x000fe200078efcff */
[C---:B------:R-:W-:Y:S01]  /*11c0*/  IMAD R13, R0.reuse, R2, R13 ;  /* 0x00000002000d7224 */ /* 0x040fe200078e020d */
[----:B------:R-:W-:Y:S01]  /*11d0*/  ISETP.GT.U32.AND P6, PT, R0, R11, PT ;  /* 0x0000000b0000720c */ /* 0x000fe20003fc4070 */
[----:B------:R-:W-:Y:S01]  /*11e0*/  @!P3 IMAD.IADD R7, R7, 0x1, -R0 ;  /* 0x000000010707b824 */ /* 0x000fe200078e0a00 */
[----:B------:R-:W-:Y:S01]  /*11f0*/  IABS R19, R4 ;  /* 0x0000000400137213 */ /* 0x000fe20000000000 */
[----:B------:R-:W-:Y:S01]  /*1200*/  IMAD.MOV.U32 R2, RZ, RZ, R6 ;  /* 0x000000ffff027224 */ /* 0x000fe200078e0006 */
[----:B------:R-:W-:Y:S01]  /*1210*/  LOP3.LUT R6, R16, 0x60, RZ, 0xfc, !PT ;  /* 0x0000006010067812 */ /* 0x000fe200078efcff */
[----:B------:R-:W-:Y:S01]  /*1220*/  @!P4 IMAD.MOV R7, RZ, RZ, -R7 ;  /* 0x000000ffff07c224 */ /* 0x000fe200078e0a07 */
[C---:B------:R-:W-:Y:S01]  /*1230*/  ISETP.GT.U32.AND P4, PT, R0.reuse, R17, PT ;  /* 0x000000110000720c */ /* 0x040fe20003f84070 */
[----:B------:R-:W-:Y:S01]  /*1240*/  @!P1 IMAD.MOV R2, RZ, RZ, -R2 ;  /* 0x000000ffff029224 */ /* 0x000fe200078e0a02 */
[----:B------:R-:W-:Y:S01]  /*1250*/  @!P0 LOP3.LUT R2, RZ, R14, RZ, 0x33, !PT ;  /* 0x0000000eff028212 */ /* 0x000fe200078e33ff */
[----:B------:R-:W-:Y:S01]  /*1260*/  @!P5 IMAD.IADD R9, R9, 0x1, -R0 ;  /* 0x000000010909d824 */ /* 0x000fe200078e0a00 */
[----:B------:R-:W-:-:S02]  /*1270*/  ISETP.GT.U32.AND P0, PT, R0, R13, PT ;  /* 0x0000000d0000720c */ /* 0x000fc40003f04070 */
[----:B------:R-:W-:Y:S02]  /*1280*/  CS2R R76, SRZ ;  /* 0x00000000004c7805 */ /* 0x000fe4000001ff00 */
[----:B------:R-:W-:Y:S01]  /*1290*/  ISETP.GE.AND P1, PT, R20, RZ, PT ;  /* 0x000000ff1400720c */ /* 0x000fe20003f26270 */
[--C-:B------:R-:W-:Y:S01]  /*12a0*/  @!P6 IMAD.IADD R11, R11, 0x1, -R0.reuse ;  /* 0x000000010b0be824 */ /* 0x100fe200078e0a00 */
[----:B------:R-:W-:Y:S01]  /*12b0*/  ISETP.GE.AND P6, PT, R4, RZ, PT ;  /* 0x000000ff0400720c */ /* 0x000fe20003fc6270 */
[----:B------:R-:W-:Y:S01]  /*12c0*/  IMAD R2, R2, UR7, RZ ;  /* 0x0000000702027c24 */ /* 0x000fe2000f8e02ff */
[----:B------:R-:W-:Y:S02]  /*12d0*/  ISETP.GT.U32.AND P5, PT, R0, R9, PT ;  /* 0x000000090000720c */ /* 0x000fe40003fa4070 */
[----:B------:R-:W-:Y:S02]  /*12e0*/  CS2R R78, SRZ ;  /* 0x00000000004e7805 */ /* 0x000fe4000001ff00 */
[----:B------:R-:W-:Y:S01]  /*12f0*/  LOP3.LUT R4, R16, 0x64, RZ, 0xfc, !PT ;  /* 0x0000006410047812 */ /* 0x000fe200078efcff */
[----:B------:R-:W-:Y:S01]  /*1300*/  @!P4 IMAD.IADD R17, R17, 0x1, -R0 ;  /* 0x000000011111c824 */ /* 0x000fe200078e0a00 */
[----:B------:R-:W-:-:S02]  /*1310*/  IABS R23, R6 ;  /* 0x0000000600177213 */ /* 0x000fc40000000000 */
[----:B------:R-:W-:Y:S02]  /*1320*/  CS2R R80, SRZ ;  /* 0x0000000000507805 */ /* 0x000fe4000001ff00 */
[----:B------:R-:W-:Y:S01]  /*1330*/  IABS R21, R4 ;  /* 0x0000000400157213 */ /* 0x000fe20000000000 */
[----:B------:R-:W-:Y:S01]  /*1340*/  @!P0 IMAD.IADD R13, R13, 0x1, -R0 ;  /* 0x000000010d0d8824 */ /* 0x000fe200078e0a00 */
[----:B------:R-:W-:Y:S01]  /*1350*/  ISETP.GE.AND P0, PT, R4, RZ, PT ;  /* 0x000000ff0400720c */ /* 0x000fe20003f06270 */
[----:B------:R-:W-:Y:S01]  /*1360*/  IMAD.HI.U32 R4, R3, R19, RZ ;  /* 0x0000001303047227 */ /* 0x000fe200078e00ff */
[----:B------:R-:W-:Y:S02]  /*1370*/  ISETP.GT.U32.AND P4, PT, R0, R17, PT ;  /* 0x000000110000720c */ /* 0x000fe40003f84070 */
[----:B------:R-:W-:Y:S02]  /*1380*/  CS2R R82, SRZ ;  /* 0x0000000000527805 */ /* 0x000fe4000001ff00 */
[----:B------:R-:W-:Y:S01]  /*1390*/  ISETP.GE.AND P3, PT, R8, RZ, PT ;  /* 0x000000ff0800720c */ /* 0x000fe20003f66270 */
[----:B------:R-:W-:Y:S01]  /*13a0*/  IMAD.MOV R4, RZ, RZ, -R4 ;  /* 0x000000ffff047224 */ /* 0x000fe200078e0a04 */
[----:B------:R-:W-:Y:S01]  /*13b0*/  LOP3.LUT R8, R16, 0x5c, RZ, 0xfc, !PT ;  /* 0x0000005c10087812 */ /* 0x000fe200078efcff */
[--C-:B------:R-:W-:Y:S01]  /*13c0*/  @!P5 IMAD.IADD R9, R9, 0x1, -R0.reuse ;  /* 0x000000010909d824 */ /* 0x100fe200078e0a00 */
[----:B------:R-:W-:Y:S01]  /*13d0*/  ISETP.GE.AND P5, PT, R10, RZ, PT ;  /* 0x000000ff0a00720c */ /* 0x000fe20003fa6270 */
[----:B------:R-:W-:Y:S01]  /*13e0*/  IMAD R19, R0, R4, R19 ;  /* 0x0000000400137224 */ /* 0x000fe200078e0213 */
[----:B------:R-:W-:Y:S01]  /*13f0*/  LOP3.LUT R10, R16, 0x58, RZ, 0xfc, !PT ;  /* 0x00000058100a7812 */ /* 0x000fe200078efcff */
[----:B------:R-:W-:Y:S01]  /*1400*/  @!P2 IMAD.MOV R9, RZ, RZ, -R9 ;  /* 0x000000ffff09a224 */ /* 0x000fe200078e0a09 */
[----:B------:R-:W-:Y:S01]  /*1410*/  ISETP.GT.U32.AND P2, PT, R0, R13, PT ;  /* 0x0000000d0000720c */ /* 0x000fe20003f44070 */
[----:B------:R-:W-:Y:S01]  /*1420*/  @!P1 IMAD.MOV R11, RZ, RZ, -R11 ;  /* 0x000000ffff0b9224 */ /* 0x000fe200078e0a0b */
[----:B------:R-:W-:Y:S01]  /*1430*/  ISETP.GE.AND P1, PT, R6, RZ, PT ;  /* 0x000000ff0600720c */ /* 0x000fe20003f26270 */
[----:B------:R-:W-:Y:S01]  /*1440*/  @!P4 IMAD.IADD R17, R17, 0x1, -R0 ;  /* 0x000000011111c824 */ /* 0x000fe200078e0a00 */
[----:B------:R-:W-:Y:S01]  /*1450*/  ISETP.GT.U32.AND P4, PT, R0, R19, PT ;  /* 0x000000130000720c */ /* 0x000fe20003f84070 */
[----:B------:R-:W-:Y:S01]  /*1460*/  IMAD.HI.U32 R6, R3, R23, RZ ;  /* 0x0000001703067227 */ /* 0x000fe200078e00ff */
[----:B------:R-:W-:-:S02]  /*1470*/  IABS R27, R10 ;  /* 0x0000000a001b7213 */ /* 0x000fc40000000000 */
[----:B------:R-:W-:Y:S02]  /*1480*/  CS2R R84, SRZ ;  /* 0x0000000000547805 */ /* 0x000fe4000001ff00 */
[----:B------:R-:W-:Y:S01]  /*1490*/  IABS R25, R8 ;  /* 0x0000000800197213 */ /* 0x000fe20000000000 */
[----:B------:R-:W-:Y:S01]  /*14a0*/  IMAD.HI.U32 R4, R3, R21, RZ ;  /* 0x0000001503047227 */ /* 0x000fe200078e00ff */
[C---:B------:R-:W-:Y:S02]  /*14b0*/  LOP3.LUT R14, R16.reuse, 0x50, RZ, 0xfc, !PT ;  /* 0x00000050100e7812 */ /* 0x040fe400078efcff */
[----:B------:R-:W-:Y:S02]  /*14c0*/  CS2R R86, SRZ ;  /* 0x0000000000567805 */ /* 0x000fe4000001ff00 */
[----:B------:R-:W-:Y:S01]  /*14d0*/  LOP3.LUT R20, R16, 0x20, RZ, 0xfc, !PT ;  /* 0x0000002010147812 */ /* 0x000fe200078efcff */
[----:B------:R-:W-:Y:S01]  /*14e0*/  IMAD.MOV R6, RZ, RZ, -R6 ;  /* 0x000000ffff067224 */ /* 0x000fe200078e0a06 */
[----:B------:R-:W-:Y:S01]  /*14f0*/  IABS R31, R14 ;  /* 0x0000000e001f7213 */ /* 0x000fe20000000000 */
[----:B------:R-:W-:Y:S01]  /*1500*/  IMAD.MOV R4, RZ, RZ, -R4 ;  /* 0x000000ffff047224 */ /* 0x000fe200078e0a04 */
[----:B------:R-:W-:Y:S01]  /*1510*/  IABS R55, R20 ;  /* 0x0000001400377213 */ /* 0x000fe20000000000 */
[----:B------:R-:W-:Y:S01]  /*1520*/  IMAD R23, R0, R6, R23 ;  /* 0x0000000600177224 */ /* 0x000fe200078e0217 */
[----:B------:R-:W-:Y:S01]  /*1530*/  SHF.R.S32.HI R5, RZ, 0x5, R5 ;  /* 0x00000005ff057819 */ /* 0x000fe20000011405 */
[--C-:B------:R-:W-:Y:S01]  /*1540*/  @!P2 IMAD.IADD R13, R13, 0x1, -R0.reuse ;  /* 0x000000010d0da824 */ /* 0x100fe200078e0a00 */
[----:B------:R-:W-:Y:S01]  /*1550*/  ISETP.GE.AND P2, PT, R8, RZ, PT ;  /* 0x000000ff0800720c */ /* 0x000fe20003f46270 */
[C---:B------:R-:W-:Y:S01]  /*1560*/  IMAD R21, R0.reuse, R4, R21 ;  /* 0x0000000400157224 */ /* 0x040fe200078e0215 */
[----:B------:R-:W-:Y:S01]  /*1570*/  UMOV UR7, 0x3fffffef ;  /* 0x3fffffef00077882 */ /* 0x000fe20000000000 */
[----:B------:R-:W-:Y:S01]  /*1580*/  @!P4 IMAD.IADD R19, R19, 0x1, -R0 ;  /* 0x000000011313c824 */ /* 0x000fe200078e0a00 */
[----:B------:R-:W-:Y:S01]  /*1590*/  ULDC UR13, c[0x0][0x238] ;  /* 0x00008e00000d7ab9 */ /* 0x000fe20000000800 */
[----:B------:R-:W-:Y:S01]  /*15a0*/  @!P5 IMAD.MOV R17, RZ, RZ, -R17 ;  /* 0x000000ffff11d224 */ /* 0x000fe200078e0a11 */
[C---:B------:R-:W-:Y:S01]  /*15b0*/  ISETP.GT.U32.AND P5, PT, R0.reuse, R23, PT ;  /* 0x000000170000720c */ /* 0x040fe20003fa4070 */
[----:B------:R-:W-:Y:S01]  /*15c0*/  @!P3 IMAD.MOV R13, RZ, RZ, -R13 ;  /* 0x000000ffff0db224 */ /* 0x000fe200078e0a0d */
[C---:B------:R-:W-:Y:S01]  /*15d0*/  ISETP.GT.U32.AND P4, PT, R0.reuse, R19, PT ;  /* 0x000000130000720c */ /* 0x040fe20003f84070 */
[----:B------:R-:W-:Y:S01]  /*15e0*/  IMAD.HI.U32 R6, R3, R27, RZ ;  /* 0x0000001b03067227 */ /* 0x000fe200078e00ff */
[----:B------:R-:W-:Y:S01]  /*15f0*/  ISETP.GT.U32.AND P3, PT, R0, R21, PT ;  /* 0x000000150000720c */ /* 0x000fe20003f64070 */
[----:B------:R-:W-:-:S02]  /*1600*/  UMOV UR11, 0xc0000010 ;  /* 0xc0000010000b7882 */ /* 0x000fc40000000000 */
[----:B------:R-:W-:-:S04]  /*1610*/  IMAD.HI.U32 R4, R3, R25, RZ ;  /* 0x0000001903047227 */ /* 0x000fc800078e00ff */
[----:B------:R-:W-:Y:S02]  /*1620*/  IMAD.MOV R6, RZ, RZ, -R6 ;  /* 0x000000ffff067224 */ /* 0x000fe400078e0a06 */
[----:B------:R-:W-:Y:S02]  /*1630*/  @!P5 IMAD.IADD R23, R23, 0x1, -R0 ;  /* 0x000000011717d824 */ /* 0x000fe400078e0a00 */
[----:B------:R-:W-:Y:S02]  /*1640*/  IMAD.MOV R4, RZ, RZ, -R4 ;  /* 0x000000ffff047224 */ /* 0x000fe400078e0a04 */
[C---:B------:R-:W-:Y:S01]  /*1650*/  IMAD R27, R0.reuse, R6, R27 ;  /* 0x00000006001b7224 */ /* 0x040fe200078e021b */
[----:B------:R-:W-:Y:S01]  /*1660*/  ISETP.GT.U32.AND P5, PT, R0, R23, PT ;  /* 0x000000170000720c */ /* 0x000fe20003fa4070 */
[--C-:B------:R-:W-:Y:S02]  /*1670*/  @!P4 IMAD.IADD R19, R19, 0x1, -R0.reuse ;  /* 0x000000011313c824 */ /* 0x100fe400078e0a00 */
[----:B------:R-:W-:-:S02]  /*1680*/  @!P3 IMAD.IADD R21, R21, 0x1, -R0 ;  /* 0x000000011515b824 */ /* 0x000fc400078e0a00 */
[C---:B------:R-:W-:Y:S02]  /*1690*/  IMAD R25, R0.reuse, R4, R25 ;  /* 0x0000000400197224 */ /* 0x040fe400078e0219 */
[----:B------:R-:W-:Y:S01]  /*16a0*/  @!P6 IMAD.MOV R19, RZ, RZ, -R19 ;  /* 0x000000ffff13e224 */ /* 0x000fe200078e0a13 */
[C---:B------:R-:W-:Y:S01]  /*16b0*/  ISETP.GT.U32.AND P3, PT, R0.reuse, R21, PT ;  /* 0x000000150000720c */ /* 0x040fe20003f64070 */
[C---:B------:R-:W-:Y:S01]  /*16c0*/  IMAD.HI.U32 R4, R3.reuse, R31, RZ ;  /* 0x0000001f03047227 */ /* 0x040fe200078e00ff */
[C---:B------:R-:W-:Y:S02]  /*16d0*/  ISETP.GT.U32.AND P6, PT, R0.reuse, R27, PT ;  /* 0x0000001b0000720c */ /* 0x040fe40003fc4070 */
[----:B------:R-:W-:Y:S01]  /*16e0*/  ISETP.GT.U32.AND P4, PT, R0, R25, PT ;  /* 0x000000190000720c */ /* 0x000fe20003f84070 */
[----:B------:R-:W-:-:S04]  /*16f0*/  IMAD.HI.U32 R8, R3, R29, RZ ;  /* 0x0000001d03087227 */ /* 0x000fc800078e00ff */
[----:B------:R-:W-:Y:S02]  /*1700*/  IMAD.MOV R4, RZ, RZ, -R4 ;  /* 0x000000ffff047224 */ /* 0x000fe400078e0a04 */
[----:B------:R-:W-:Y:S02]  /*1710*/  IMAD.MOV R8, RZ, RZ, -R8 ;  /* 0x000000ffff087224 */ /* 0x000fe400078e0a08 */
[C---:B------:R-:W-:Y:S02]  /*1720*/  IMAD R31, R0.reuse, R4, R31 ;  /* 0x00000004001f7224 */ /* 0x040fe400078e021f */
[----:B------:R-:W-:Y:S01]  /*1730*/  IMAD R29, R0, R8, R29 ;  /* 0x00000008001d7224 */ /* 0x000fe200078e021d */
[----:B------:R-:W-:Y:S01]  /*1740*/  LOP3.LUT R8, R16, 0x4c, RZ, 0xfc, !PT ;  /* 0x0000004c10087812 */ /* 0x000fe200078efcff */
[--C-:B------:R-:W-:Y:S01]  /*1750*/  @!P5 IMAD.IADD R23, R23, 0x1, -R0.reuse ;  /* 0x000000011717d824 */ /* 0x100fe200078e0a00 */
[----:B------:R-:W-:Y:S01]  /*1760*/  ISETP.GT.U32.AND P5, PT, R0, R31, PT ;  /* 0x0000001f0000720c */ /* 0x000fe20003fa4070 */
[--C-:B------:R-:W-:Y:S01]  /*1770*/  @!P3 IMAD.IADD R21, R21, 0x1, -R0.reuse ;  /* 0x000000011515b824 */ /* 0x100fe200078e0a00 */
[----:B------:R-:W-:Y:S01]  /*1780*/  IABS R33, R8 ;  /* 0x0000000800217213 */ /* 0x000fe20000000000 */
[----:B------:R-:W-:Y:S01]  /*1790*/  @!P6 IMAD.IADD R27, R27, 0x1, -R0 ;  /* 0x000000011b1be824 */ /* 0x000fe200078e0a00 */
[----:B------:R-:W-:Y:S01]  /*17a0*/  ISETP.GE.AND P6, PT, R10, RZ, PT ;  /* 0x000000ff0a00720c */ /* 0x000fe20003fc6270 */
[----:B------:R-:W-:Y:S01]  /*17b0*/  @!P0 IMAD.MOV R21, RZ, RZ, -R21 ;  /* 0x000000ffff158224 */ /* 0x000fe200078e0a15 */
[C---:B------:R-:W-:Y:S01]  /*17c0*/  ISETP.GT.U32.AND P3, PT, R0.reuse, R29, PT ;  /* 0x0000001d0000720c */ /* 0x040fe20003f64070 */
[----:B------:R-:W-:Y:S01]  /*17d0*/  IMAD.HI.U32 R4, R3, R33, RZ ;  /* 0x0000002103047227 */ /* 0x000fe200078e00ff */
[----:B------:R-:W-:-:S02]  /*17e0*/  ISETP.GT.U32.AND P0, PT, R0, R27, PT ;  /* 0x0000001b0000720c */ /* 0x000fc40003f04070 */
[----:B------:R-:W-:Y:S01]  /*17f0*/  LOP3.LUT R10, R16, 0x34, RZ, 0xfc, !PT ;  /* 0x00000034100a7812 */ /* 0x000fe200078efcff */
[----:B------:R-:W-:-:S03]  /*1800*/  IMAD.HI.U32 R6, R3, R35, RZ ;  /* 0x0000002303067227 */ /* 0x000fc600078e00ff */
[----:B------:R-:W-:Y:S01]  /*1810*/  IABS R45, R10 ;  /* 0x0000000a002d7213 */ /* 0x000fe20000000000 */
[----:B------:R-:W-:Y:S02]  /*1820*/  IMAD.MOV R4, RZ, RZ, -R4 ;  /* 0x000000ffff047224 */ /* 0x000fe400078e0a04 */
[----:B------:R-:W-:Y:S02]  /*1830*/  @!P5 IMAD.IADD R31, R31, 0x1, -R0 ;  /* 0x000000011f1fd824 */ /* 0x000fe400078e0a00 */
[----:B------:R-:W-:Y:S02]  /*1840*/  IMAD.MOV R6, RZ, RZ, -R6 ;  /* 0x000000ffff067224 */ /* 0x000fe400078e0a06 */
[C---:B------:R-:W-:Y:S01]  /*1850*/  IMAD R33, R0.reuse, R4, R33 ;  /* 0x0000000400217224 */ /* 0x040fe200078e0221 */
[C---:B------:R-:W-:Y:S01]  /*1860*/  ISETP.GT.U32.AND P5, PT, R0.reuse, R31, PT ;  /* 0x0000001f0000720c */ /* 0x040fe20003fa4070 */
[----:B------:R-:W-:Y:S01]  /*1870*/  IMAD R35, R0, R6, R35 ;  /* 0x0000000600237224 */ /* 0x000fe200078e0223 */
[----:B------:R-:W-:Y:S01]  /*1880*/  LOP3.LUT R4, R16, 0x44, RZ, 0xfc, !PT ;  /* 0x0000004410047812 */ /* 0x000fe200078efcff */
[--C-:B------:R-:W-:Y:S01]  /*1890*/  @!P0 IMAD.IADD R27, R27, 0x1, -R0.reuse ;  /* 0x000000011b1b8824 */ /* 0x100fe200078e0a00 */
[C---:B------:R-:W-:Y:S01]  /*18a0*/  ISETP.GT.U32.AND P0, PT, R0.reuse, R33, PT ;  /* 0x000000210000720c */ /* 0x040fe20003f04070 */
[--C-:B------:R-:W-:Y:S01]  /*18b0*/  @!P4 IMAD.IADD R25, R25, 0x1, -R0.reuse ;  /* 0x000000011919c824 */ /* 0x100fe200078e0a00 */
[----:B------:R-:W-:Y:S01]  /*18c0*/  IABS R37, R4 ;  /* 0x0000000400257213 */ /* 0x000fe20000000000 */
[----:B------:R-:W-:Y:S01]  /*18d0*/  @!P6 IMAD.MOV R27, RZ, RZ, -R27 ;  /* 0x000000ffff1be224 */ /* 0x000fe200078e0a1b */
[C---:B------:R-:W-:Y:S01]  /*18e0*/  ISETP.GT.U32.AND P6, PT, R0.reuse, R35, PT ;  /* 0x000000230000720c */ /* 0x040fe20003fc4070 */
[--C-:B------:R-:W-:Y:S01]  /*18f0*/  @!P3 IMAD.IADD R29, R29, 0x1, -R0.reuse ;  /* 0x000000011d1db824 */ /* 0x100fe200078e0a00 */
[----:B------:R-:W-:Y:S01]  /*1900*/  ISETP.GT.U32.AND P4, PT, R0, R25, PT ;  /* 0x000000190000720c */ /* 0x000fe20003f84070 */
[----:B------:R-:W-:Y:S01]  /*1910*/  @!P1 IMAD.MOV R23, RZ, RZ, -R23 ;  /* 0x000000ffff179224 */ /* 0x000fe200078e0a17 */
[----:B------:R-:W-:Y:S01]  /*1920*/  LOP3.LUT R6, R16, 0x40, RZ, 0xfc, !PT ;  /* 0x0000004010067812 */ /* 0x000fe200078efcff */
[----:B------:R-:W-:Y:S01]  /*1930*/  @!P5 IMAD.IADD R31, R31, 0x1, -R0 ;  /* 0x000000011f1fd824 */ /* 0x000fe200078e0a00 */
[----:B------:R-:W-:Y:S01]  /*1940*/  ISETP.GE.AND P5, PT, R4, RZ, PT ;  /* 0x000000ff0400720c */ /* 0x000fe20003fa6270 */
[----:B------:R-:W-:Y:S01]  /*1950*/  IMAD.HI.U32 R4, R3, R37, RZ ;  /* 0x0000002503047227 */ /* 0x000fe200078e00ff */
[----:B------:R-:W-:-:S02]  /*1960*/  IABS R39, R6 ;  /* 0x0000000600277213 */ /* 0x000fc40000000000 */
[----:B------:R-:W-:Y:S01]  /*1970*/  ISETP.GT.U32.AND P1, PT, R0, R29, PT ;  /* 0x0000001d0000720c */ /* 0x000fe20003f24070 */
[--C-:B------:R-:W-:Y:S01]  /*1980*/  @!P0 IMAD.IADD R33, R33, 0x1, -R0.reuse ;  /* 0x0000000121218824 */ /* 0x100fe200078e0a00 */
[----:B------:R-:W-:Y:S01]  /*1990*/  ISETP.GE.AND P0, PT, R6, RZ, PT ;  /* 0x000000ff0600720c */ /* 0x000fe20003f06270 */
[----:B------:R-:W-:Y:S01]  /*19a0*/  @!P6 IMAD.IADD R35, R35, 0x1, -R0 ;  /* 0x000000012323e824 */ /* 0x000fe200078e0a00 */
[----:B------:R-:W-:Y:S01]  /*19b0*/  ISETP.GE.AND P3, PT, R14, RZ, PT ;  /* 0x000000ff0e00720c */ /* 0x000fe20003f66270 */
[----:B------:R-:W-:Y:S01]  /*19c0*/  IMAD.MOV R6, RZ, RZ, -R4 ;  /* 0x000000ffff067224 */ /* 0x000fe200078e0a04 */
[----:B------:R-:W-:Y:S01]  /*19d0*/  ISETP.GT.U32.AND P6, PT, R0, R33, PT ;  /* 0x000000210000720c */ /* 0x000fe20003fc4070 */
[----:B------:R-:W-:Y:S01]  /*19e0*/  IMAD.HI.U32 R4, R3, R39, RZ ;  /* 0x0000002703047227 */ /* 0x000fe200078e00ff */
[----:B------:R-:W-:-:S03]  /*19f0*/  LOP3.LUT R14, R16, 0x28, RZ, 0xfc, !PT ;  /* 0x00000028100e7812 */ /* 0x000fc600078efcff */
[----:B------:R-:W-:Y:S01]  /*1a00*/  @!P4 IMAD.IADD R25, R25, 0x1, -R0 ;  /* 0x000000011919c824 */ /* 0x000fe200078e0a00 */
[----:B------:R-:W-:Y:S01]  /*1a10*/  ISETP.GE.AND P4, PT, R12, RZ, PT ;  /* 0x000000ff0c00720c */ /* 0x000fe20003f86270 */
[----:B------:R-:W-:Y:S01]  /*1a20*/  IMAD.MOV R4, RZ, RZ, -R4 ;  /* 0x000000ffff047224 */ /* 0x000fe200078e0a04 */
[----:B------:R-:W-:Y:S01]  /*1a30*/  LOP3.LUT R12, R16, 0x2c, RZ, 0xfc, !PT ;  /* 0x0000002c100c7812 */ /* 0x000fe200078efcff */
[--C-:B------:R-:W-:Y:S01]  /*1a40*/  @!P1 IMAD.IADD R29, R29, 0x1, -R0.reuse ;  /* 0x000000011d1d9824 */ /* 0x100fe200078e0a00 */
[----:B------:R-:W-:Y:S01]  /*1a50*/  ISETP.GE.AND P1, PT, R18, RZ, PT ;  /* 0x000000ff1200720c */ /* 0x000fe20003f26270 */
[C---:B------:R-:W-:Y:S01]  /*1a60*/  IMAD R39, R0.reuse, R4, R39 ;  /* 0x0000000400277224 */ /* 0x040fe200078e0227 */
[----:B------:R-:W-:Y:S01]  /*1a70*/  IABS R49, R12 ;  /* 0x0000000c00317213 */ /* 0x000fe20000000000 */
[----:B------:R-:W-:Y:S01]  /*1a80*/  @!P6 IMAD.IADD R33, R33, 0x1, -R0 ;  /* 0x000000012121e824 */ /* 0x000fe200078e0a00 */
[----:B------:R-:W-:Y:S01]  /*1a90*/  IABS R51, R14 ;  /* 0x0000000e00337213 */ /* 0x000fe20000000000 */
[----:B------:R-:W-:Y:S01]  /*1aa0*/  @!P2 IMAD.MOV R25, RZ, RZ, -R25 ;  /* 0x000000ffff19a224 */ /* 0x000fe200078e0a19 */
[C---:B------:R-:W-:Y:S01]  /*1ab0*/  ISETP.GT.U32.AND P6, PT, R0.reuse, R39, PT ;  /* 0x000000270000720c */ /* 0x040fe20003fc4070 */
[----:B------:R-:W-:Y:S01]  /*1ac0*/  IMAD R37, R0, R6, R37 ;  /* 0x0000000600257224 */ /* 0x000fe200078e0225 */
[----:B------:R-:W-:Y:S01]  /*1ad0*/  ISETP.GE.AND P2, PT, R8, RZ, PT ;  /* 0x000000ff0800720c */ /* 0x000fe20003f46270 */
[----:B------:R-:W-:Y:S01]  /*1ae0*/  @!P4 IMAD.MOV R29, RZ, RZ, -R29 ;  /* 0x000000ffff1dc224 */ /* 0x000fe200078e0a1d */
[----:B------:R-:W-:Y:S01]  /*1af0*/  ISETP.GT.U32.AND P4, PT, R0, R35, PT ;  /* 0x000000230000720c */ /* 0x000fe20003f84070 */
[----:B------:R-:W-:Y:S01]  /*1b00*/  @!P3 IMAD.MOV R31, RZ, RZ, -R31 ;  /* 0x000000ffff1fb224 */ /* 0x000fe200078e0a1f */
[----:B------:R-:W-:-:S02]  /*1b10*/  LOP3.LUT R8, R16, 0x38, RZ, 0xfc, !PT ;  /* 0x0000003810087812 */ /* 0x000fc400078efcff */
[----:B------:R-:W-:Y:S02]  /*1b20*/  LOP3.LUT R6, R16, 0x3c, RZ, 0xfc, !PT ;  /* 0x0000003c10067812 */ /* 0x000fe400078efcff */
[----:B------:R-:W-:Y:S02]  /*1b30*/  ISETP.GT.U32.AND P3, PT, R0, R37, PT ;  /* 0x000000250000720c */ /* 0x000fe40003f64070 */
[----:B------:R-:W-:Y:S01]  /*1b40*/  IABS R43, R8 ;  /* 0x00000008002b7213 */ /* 0x000fe20000000000 */
[--C-:B------:R-:W-:Y:S01]  /*1b50*/  @!P6 IMAD.IADD R39, R39, 0x1, -R0.reuse ;  /* 0x000000012727e824 */ /* 0x100fe200078e0a00 */
[----:B------:R-:W-:Y:S01]  /*1b60*/  IABS R41, R6 ;  /* 0x0000000600297213 */ /* 0x000fe20000000000 */
[----:B------:R-:W-:Y:S01]  /*1b70*/  @!P2 IMAD.MOV R33, RZ, RZ, -R33 ;  /* 0x000000ffff21a224 */ /* 0x000fe200078e0a21 */
[----:B------:R-:W-:Y:S01]  /*1b80*/  LOP3.LUT R18, R16, 0x24, RZ, 0xfc, !PT ;  /* 0x0000002410127812 */ /* 0x000fe200078efcff */
[----:B------:R-:W-:Y:S01]  /*1b90*/  @!P4 IMAD.IADD R35, R35, 0x1, -R0 ;  /* 0x000000012323c824 */ /* 0x000fe200078e0a00 */
[----:B------:R-:W-:Y:S01]  /*1ba0*/  ISETP.GE.AND P4, PT, R6, RZ, PT ;  /* 0x000000ff0600720c */ /* 0x000fe20003f86270 */
[----:B------:R-:W-:Y:S01]  /*1bb0*/  IMAD.HI.U32 R6, R3, R43, RZ ;  /* 0x0000002b03067227 */ /* 0x000fe200078e00ff */
[----:B------:R-:W-:-:S02]  /*1bc0*/  ISETP.GT.U32.AND P6, PT, R0, R39, PT ;  /* 0x000000270000720c */ /* 0x000fc40003fc4070 */
[----:B------:R-:W-:Y:S01]  /*1bd0*/  IABS R53, R18 ;  /* 0x0000001200357213 */ /* 0x000fe20000000000 */
[----:B------:R-:W-:Y:S02]  /*1be0*/  IMAD.MOV R6, RZ, RZ, -R6 ;  /* 0x000000ffff067224 */ /* 0x000fe400078e0a06 */
[----:B------:R-:W-:Y:S01]  /*1bf0*/  @!P3 IMAD.IADD R37, R37, 0x1, -R0 ;  /* 0x000000012525b824 */ /* 0x000fe200078e0a00 */
[----:B------:R-:W-:Y:S01]  /*1c00*/  ISETP.GE.AND P3, PT, R8, RZ, PT ;  /* 0x000000ff0800720c */ /* 0x000fe20003f66270 */
[C---:B------:R-:W-:Y:S02]  /*1c10*/  IMAD R43, R0.reuse, R6, R43 ;  /* 0x00000006002b7224 */ /* 0x040fe400078e022b */
[----:B------:R-:W-:Y:S01]  /*1c20*/  IMAD.HI.U32 R4, R3, R41, RZ ;  /* 0x0000002903047227 */ /* 0x000fe200078e00ff */
[----:B------:R-:W-:-:S03]  /*1c30*/  ISETP.GT.U32.AND P2, PT, R0, R37, PT ;  /* 0x000000250000720c */ /* 0x000fc60003f44070 */
[----:B------:R-:W-:Y:S01]  /*1c40*/  @!P6 IMAD.IADD R39, R39, 0x1, -R0 ;  /* 0x000000012727e824 */ /* 0x000fe200078e0a00 */
[----:B------:R-:W-:Y:S01]  /*1c50*/  ISETP.GT.U32.AND P6, PT, R0, R43, PT ;  /* 0x0000002b0000720c */ /* 0x000fe20003fc4070 */
[----:B------:R-:W-:Y:S02]  /*1c60*/  IMAD.MOV R4, RZ, RZ, -R4 ;  /* 0x000000ffff047224 */ /* 0x000fe400078e0a04 */
[----:B------:R-:W-:-:S04]  /*1c70*/  IMAD.HI.U32 R8, R3, R45, RZ ;  /* 0x0000002d03087227 */ /* 0x000fc800078e00ff */
[----:B------:R-:W-:Y:S01]  /*1c80*/  IMAD R41, R0, R4, R41 ;  /* 0x0000000400297224 */ /* 0x000fe200078e0229 */
[----:B------:R-:W-:Y:S01]  /*1c90*/  LOP3.LUT R4, R16, 0x30, RZ, 0xfc, !PT ;  /* 0x0000003010047812 */ /* 0x000fe200078efcff */
[----:B------:R-:W-:Y:S02]  /*1ca0*/  @!P2 IMAD.IADD R37, R37, 0x1, -R0 ;  /* 0x000000012525a824 */ /* 0x000fe400078e0a00 */
[----:B------:R-:W-:Y:S01]  /*1cb0*/  IMAD.MOV R8, RZ, RZ, -R8 ;  /* 0x000000ffff087224 */ /* 0x000fe200078e0a08 */
[----:B------:R-:W-:Y:S01]  /*1cc0*/  ISETP.GT.U32.AND P2, PT, R0, R41, PT ;  /* 0x000000290000720c */ /* 0x000fe20003f44070 */
[----:B------:R-:W-:Y:S01]  /*1cd0*/  @!P6 IMAD.IADD R43, R43, 0x1, -R0 ;  /* 0x000000012b2be824 */ /* 0x000fe200078e0a00 */
[----:B------:R-:W-:Y:S01]  /*1ce0*/  IABS R47, R4 ;  /* 0x00000004002f7213 */ /* 0x000fe20000000000 */
[----:B------:R-:W-:Y:S01]  /*1cf0*/  @!P5 IMAD.MOV R37, RZ, RZ, -R37 ;  /* 0x000000ffff25d224 */ /* 0x000fe200078e0a25 */
[----:B------:R-:W-:Y:S01]  /*1d00*/  ISETP.GE.AND P5, PT, R4, RZ, PT ;  /* 0x000000ff0400720c */ /* 0x000fe20003fa6270 */
[C---:B------:R-:W-:Y:S01]  /*1d10*/  IMAD R45, R0.reuse, R8, R45 ;  /* 0x00000008002d7224 */ /* 0x040fe200078e022d */
[----:B------:R-:W-:Y:S01]  /*1d20*/  ISETP.GT.U32.AND P6, PT, R0, R43, PT ;  /* 0x0000002b0000720c */ /* 0x000fe20003fc4070 */
[----:B------:R-:W-:-:S04]  /*1d30*/  IMAD.HI.U32 R4, R3, R47, RZ ;  /* 0x0000002f03047227 */ /* 0x000fc800078e00ff */
[----:B------:R-:W-:Y:S01]  /*1d40*/  @!P1 IMAD.MOV R35, RZ, RZ, -R35 ;  /* 0x000000ffff239224 */ /* 0x000fe200078e0a23 */
[----:B------:R-:W-:Y:S01]  /*1d50*/  ISETP.GE.AND P1, PT, R10, RZ, PT ;  /* 0x000000ff0a00720c */ /* 0x000fe20003f26270 */
[----:B------:R-:W-:Y:S01]  /*1d60*/  @!P0 IMAD.MOV R39, RZ, RZ, -R39 ;  /* 0x000000ffff278224 */ /* 0x000fe200078e0a27 */
[C---:B------:R-:W-:Y:S01]  /*1d70*/  ISETP.GT.U32.AND P0, PT, R0.reuse, R45, PT ;  /* 0x0000002d0000720c */ /* 0x040fe20003f04070 */
[----:B------:R-:W-:Y:S02]  /*1d80*/  IMAD.MOV R10, RZ, RZ, -R4 ;  /* 0x000000ffff0a7224 */ /* 0x000fe400078e0a04 */
[--C-:B------:R-:W-:Y:S02]  /*1d90*/  @!P2 IMAD.IADD R41, R41, 0x1, -R0.reuse ;  /* 0x000000012929a824 */ /* 0x100fe400078e0a00 */
[C---:B------:R-:W-:Y:S02]  /*1da0*/  IMAD R47, R0.reuse, R10, R47 ;  /* 0x0000000a002f7224 */ /* 0x040fe400078e022f */
[----:B------:R-:W-:Y:S01]  /*1db0*/  @!P6 IMAD.IADD R43, R43, 0x1, -R0 ;  /* 0x000000012b2be824 */ /* 0x000fe200078e0a00 */
[C---:B------:R-:W-:Y:S01]  /*1dc0*/  ISETP.GT.U32.AND P2, PT, R0.reuse, R41, PT ;  /* 0x000000290000720c */ /* 0x040fe20003f44070 */
[----:B------:R-:W-:Y:S01]  /*1dd0*/  IMAD.HI.U32 R6, R3, R49, RZ ;  /* 0x0000003103067227 */ /* 0x000fe200078e00ff */
[----:B------:R-:W-:-:S03]  /*1de0*/  ISETP.GT.U32.AND P6, PT, R0, R47, PT ;  /* 0x0000002f0000720c */ /* 0x000fc60003fc4070 */
[----:B------:R-:W-:Y:S02]  /*1df0*/  @!P0 IMAD.IADD R45, R45, 0x1, -R0 ;  /* 0x000000012d2d8824 */ /* 0x000fe400078e0a00 */
[----:B------:R-:W-:-:S03]  /*1e00*/  IMAD.HI.U32 R8, R3, R51, RZ ;  /* 0x0000003303087227 */ /* 0x000fc600078e00ff */
[----:B------:R-:W-:Y:S01]  /*1e10*/  ISETP.GT.U32.AND P0, PT, R0, R45, PT ;  /* 0x0000002d0000720c */ /* 0x000fe20003f04070 */
[----:B------:R-:W-:Y:S02]  /*1e20*/  IMAD.MOV R6, RZ, RZ, -R6 ;  /* 0x000000ffff067224 */ /* 0x000fe400078e0a06 */
[--C-:B------:R-:W-:Y:S01]  /*1e30*/  @!P2 IMAD.IADD R41, R41, 0x1, -R0.reuse ;  /* 0x000000012929a824 */ /* 0x100fe200078e0a00 */
[----:B------:R-:W-:Y:S01]  /*1e40*/  ISETP.GE.AND P2, PT, R12, RZ, PT ;  /* 0x000000ff0c00720c */ /* 0x000fe20003f46270 */
[----:B------:R-:W-:Y:S02]  /*1e50*/  @!P6 IMAD.IADD R47, R47, 0x1, -R0 ;  /* 0x000000012f2fe824 */ /* 0x000fe400078e0a00 */
[----:B------:R-:W-:Y:S02]  /*1e60*/  IMAD.MOV R8, RZ, RZ, -R8 ;  /* 0x000000ffff087224 */ /* 0x000fe400078e0a08 */
[----:B------:R-:W-:Y:S01]  /*1e70*/  @!P4 IMAD.MOV R41, RZ, RZ, -R41 ;  /* 0x000000ffff29c224 */ /* 0x000fe200078e0a29 */
[C---:B------:R-:W-:Y:S01]  /*1e80*/  ISETP.GT.U32.AND P4, PT, R0.reuse, R47, PT ;  /* 0x0000002f0000720c */ /* 0x040fe20003f84070 */
[----:B------:R-:W-:-:S02]  /*1e90*/  IMAD R49, R0, R6, R49 ;  /* 0x0000000600317224 */ /* 0x000fc400078e0231 */
[----:B------:R-:W-:-:S04]  /*1ea0*/  IMAD.HI.U32 R4, R3, R53, RZ ;  /* 0x0000003503047227 */ /* 0x000fc800078e00ff */
[C---:B------:R-:W-:Y:S02]  /*1eb0*/  IMAD R51, R0.reuse, R8, R51 ;  /* 0x0000000800337224 */ /* 0x040fe400078e0233 */
[----:B------:R-:W-:Y:S01]  /*1ec0*/  @!P0 IMAD.IADD R45, R45, 0x1, -R0 ;  /* 0x000000012d2d8824 */ /* 0x000fe200078e0a00 */
[C---:B------:R-:W-:Y:S01]  /*1ed0*/  ISETP.GT.U32.AND P0, PT, R0.reuse, R49, PT ;  /* 0x000000310000720c */ /* 0x040fe20003f04070 */
[----:B------:R-:W-:Y:S01]  /*1ee0*/  IMAD.MOV R4, RZ, RZ, -R4 ;  /* 0x000000ffff047224 */ /* 0x000fe200078e0a04 */
[C---:B------:R-:W-:Y:S01]  /*1ef0*/  ISETP.GT.U32.AND P6, PT, R0.reuse, R51, PT ;  /* 0x000000330000720c */ /* 0x040fe20003fc4070 */
[----:B------:R-:W-:Y:S02]  /*1f00*/  @!P4 IMAD.IADD R47, R47, 0x1, -R0 ;  /* 0x000000012f2fc824 */ /* 0x000fe400078e0a00 */
[----:B------:R-:W-:Y:S02]  /*1f10*/  IMAD R53, R0, R4, R53 ;  /* 0x0000000400357224 */ /* 0x000fe400078e0235 */
[----:B------:R-:W-:-:S03]  /*1f20*/  IMAD.HI.U32 R6, R3, R57, RZ ;  /* 0x0000003903067227 */ /* 0x000fc600078e00ff */
[C---:B------:R-:W-:Y:S01]  /*1f30*/  ISETP.GT.U32.AND P4, PT, R0.reuse, R53, PT ;  /* 0x000000350000720c */ /* 0x040fe20003f84070 */
[----:B------:R-:W-:Y:S02]  /*1f40*/  IMAD.MOV R6, RZ, RZ, -R6 ;  /* 0x000000ffff067224 */ /* 0x000fe400078e0a06 */
[--C-:B------:R-:W-:Y:S02]  /*1f50*/  @!P0 IMAD.IADD R49, R49, 0x1, -R0.reuse ;  /* 0x0000000131318824 */ /* 0x100fe400078e0a00 */
[----:B------:R-:W-:Y:S02]  /*1f60*/  @!P6 IMAD.IADD R51, R51, 0x1, -R0 ;  /* 0x000000013333e824 */ /* 0x000fe400078e0a00 */
[C---:B------:R-:W-:Y:S01]  /*1f70*/  IMAD R57, R0.reuse, R6, R57 ;  /* 0x0000000600397224 */ /* 0x040fe200078e0239 */
[C---:B------:R-:W-:Y:S01]  /*1f80*/  ISETP.GT.U32.AND P0, PT, R0.reuse, R49, PT ;  /* 0x000000310000720c */ /* 0x040fe20003f04070 */
[----:B------:R-:W-:Y:S01]  /*1f90*/  IMAD.HI.U32 R4, R3, R55, RZ ;  /* 0x0000003703047227 */ /* 0x000fe200078e00ff */
[----:B------:R-:W-:-:S03]  /*1fa0*/  ISETP.GT.U32.AND P6, PT, R0, R51, PT ;  /* 0x000000330000720c */ /* 0x000fc60003fc4070 */
[----:B------:R-:W-:Y:S01]  /*1fb0*/  @!P4 IMAD.IADD R53, R53, 0x1, -R0 ;  /* 0x000000013535c824 */ /* 0x000fe200078e0a00 */
[----:B------:R-:W-:Y:S01]  /*1fc0*/  ISETP.GT.U32.AND P4, PT, R0, R57, PT ;  /* 0x000000390000720c */ /* 0x000fe20003f84070 */
[----:B------:R-:W-:-:S04]  /*1fd0*/  IMAD.HI.U32 R8, R3, R59, RZ ;  /* 0x0000003b03087227 */ /* 0x000fc800078e00ff */
[----:B------:R-:W-:Y:S02]  /*1fe0*/  IMAD.MOV R4, RZ, RZ, -R4 ;  /* 0x000000ffff047224 */ /* 0x000fe400078e0a04 */
[----:B------:R-:W-:Y:S02]  /*1ff0*/  IMAD.MOV R8, RZ, RZ, -R8 ;  /* 0x000000ffff087224 */ /* 0x000fe400078e0a08 */
[----:B------:R-:W-:Y:S02]  /*2000*/  IMAD R55, R0, R4, R55 ;  /* 0x0000000400377224 */ /* 0x000fe400078e0237 */
[--C-:B------:R-:W-:Y:S01]  /*2010*/  @!P0 IMAD.IADD R49, R49, 0x1, -R0.reuse ;  /* 0x0000000131318824 */ /* 0x100fe200078e0a00 */
[----:B------:R-:W-:Y:S01]  /*2020*/  ISETP.GE.AND P0, PT, R14, RZ, PT ;  /* 0x000000ff0e00720c */ /* 0x000fe20003f06270 */
[----:B------:R-:W-:Y:S01]  /*2030*/  IMAD R59, R0, R8, R59 ;  /* 0x00000008003b7224 */ /* 0x000fe200078e023b */
[----:B------:R-:W-:Y:S01]  /*2040*/  LOP3.LUT R14, R16, 0x10, RZ, 0xfc, !PT ;  /* 0x00000010100e7812 */ /* 0x000fe200078efcff */
[--C-:B------:R-:W-:Y:S01]  /*2050*/  @!P6 IMAD.IADD R51, R51, 0x1, -R0.reuse ;  /* 0x000000013333e824 */ /* 0x100fe200078e0a00 */
[C---:B------:R-:W-:Y:S01]  /*2060*/  ISETP.GT.U32.AND P6, PT, R0.reuse, R55, PT ;  /* 0x000000370000720c */ /* 0x040fe20003fc4070 */
[----:B------:R-:W-:Y:S01]  /*2070*/  @!P4 IMAD.IADD R57, R57, 0x1, -R0 ;  /* 0x000000013939c824 */ /* 0x000fe200078e0a00 */
[----:B------:R-:W-:Y:S01]  /*2080*/  IABS R63, R14 ;  /* 0x0000000e003f7213 */ /* 0x000fe20000000000 */
[----:B------:R-:W-:Y:S01]  /*2090*/  IMAD.HI.U32 R10, R3, R61, RZ ;  /* 0x0000003d030a7227 */ /* 0x000fe200078e00ff */
[----:B------:R-:W-:-:S03]  /*20a0*/  ISETP.GT.U32.AND P4, PT, R0, R59, PT ;  /* 0x0000003b0000720c */ /* 0x000fc60003f84070 */
[----:B------:R-:W-:-:S04]  /*20b0*/  IMAD.HI.U32 R4, R3, R63, RZ ;  /* 0x0000003f03047227 */ /* 0x000fc800078e00ff */
[----:B------:R-:W-:Y:S01]  /*20c0*/  @!P3 IMAD.MOV R43, RZ, RZ, -R43 ;  /* 0x000000ffff2bb224 */ /* 0x000fe200078e0a2b */
[----:B------:R-:W-:Y:S01]  /*20d0*/  ISETP.GT.U32.AND P3, PT, R0, R53, PT ;  /* 0x000000350000720c */ /* 0x000fe20003f64070 */
[----:B------:R-:W-:Y:S01]  /*20e0*/  @!P6 IMAD.IADD R55, R55, 0x1, -R0 ;  /* 0x000000013737e824 */ /* 0x000fe200078e0a00 */
[----:B------:R-:W-:Y:S01]  /*20f0*/  ISETP.GE.AND P6, PT, R16, RZ, PT ;  /* 0x000000ff1000720c */ /* 0x000fe20003fc6270 */
[----:B------:R-:W-:-:S04]  /*2100*/  IMAD.HI.U32 R6, R3, R65, RZ ;  /* 0x0000004103067227 */ /* 0x000fc800078e00ff */
[----:B------:R-:W-:Y:S01]  /*2110*/  IMAD.MOV R12, RZ, RZ, -R4 ;  /* 0x000000ffff0c7224 */ /* 0x000fe200078e0a04 */
[----:B------:R-:W-:Y:S01]  /*2120*/  LOP3.LUT R4, R16, 0x4, RZ, 0xfc, !PT ;  /* 0x0000000410047812 */ /* 0x000fe200078efcff */
[----:B------:R-:W-:Y:S02]  /*2130*/  IMAD.MOV R10, RZ, RZ, -R10 ;  /* 0x000000ffff0a7224 */ /* 0x000fe400078e0a0a */
[----:B------:R-:W-:Y:S02]  /*2140*/  IMAD.MOV R6, RZ, RZ, -R6 ;  /* 0x000000ffff067224 */ /* 0x000fe400078e0a06 */
[C---:B------:R-:W-:Y:S01]  /*2150*/  IMAD R63, R0.reuse, R12, R63 ;  /* 0x0000000c003f7224 */ /* 0x040fe200078e023f */
[----:B------:R-:W-:Y:S01]  /*2160*/  IABS R12, R4 ;  /* 0x00000004000c7213 */ /* 0x000fe20000000000 */
[----:B------:R-:W-:Y:S01]  /*2170*/  @!P4 IMAD.IADD R59, R59, 0x1, -R0 ;  /* 0x000000013b3bc824 */ /* 0x000fe200078e0a00 */
[C---:B------:R-:W-:Y:S01]  /*2180*/  ISETP.GT.U32.AND P4, PT, R0.reuse, R57, PT ;  /* 0x000000390000720c */ /* 0x040fe20003f84070 */
[----:B------:R-:W-:Y:S01]  /*2190*/  @!P1 IMAD.MOV R45, RZ, RZ, -R45 ;  /* 0x000000ffff2d9224 */ /* 0x000fe200078e0a2d */
[C---:B------:R-:W-:Y:S01]  /*21a0*/  ISETP.GT.U32.AND P1, PT, R0.reuse, R55, PT ;  /* 0x000000370000720c */ /* 0x040fe20003f24070 */
[----:B------:R-:W-:-:S02]  /*21b0*/  IMAD R61, R0, R10, R61 ;  /* 0x0000000a003d7224 */ /* 0x000fc400078e023d */
[----:B------:R-:W-:-:S04]  /*21c0*/  IMAD.HI.U32 R10, R3, R69, RZ ;  /* 0x00000045030a7227 */ /* 0x000fc800078e00ff */
[C---:B------:R-:W-:Y:S02]  /*21d0*/  IMAD R65, R0.reuse, R6, R65 ;  /* 0x0000000600417224 */ /* 0x040fe400078e0241 */
[----:B------:R-:W-:Y:S01]  /*21e0*/  @!P5 IMAD.MOV R47, RZ, RZ, -R47 ;  /* 0x000000ffff2fd224 */ /* 0x000fe200078e0a2f */
[----:B------:R-:W-:Y:S01]  /*21f0*/  ISETP.GT.U32.AND P5, PT, R0, R59, PT ;  /* 0x0000003b0000720c */ /* 0x000fe20003fa4070 */
[----:B------:R-:W-:-:S04]  /*2200*/  IMAD.HI.U32 R8, R3, R67, RZ ;  /* 0x0000004303087227 */ /* 0x000fc800078e00ff */
[----:B------:R-:W-:Y:S02]  /*2210*/  IMAD.MOV R10, RZ, RZ, -R10 ;  /* 0x000000ffff0a7224 */ /* 0x000fe400078e0a0a */
[----:B------:R-:W-:Y:S02]  /*2220*/  IMAD.MOV.U32 R6, RZ, RZ, R12 ;  /* 0x000000ffff067224 */ /* 0x000fe400078e000c */
[----:B------:R-:W-:Y:S01]  /*2230*/  @!P2 IMAD.MOV R49, RZ, RZ, -R49 ;  /* 0x000000ffff31a224 */ /* 0x000fe200078e0a31 */
[C---:B------:R-:W-:Y:S01]  /*2240*/  ISETP.GT.U32.AND P2, PT, R0.reuse, R61, PT ;  /* 0x0000003d0000720c */ /* 0x040fe20003f44070 */
[----:B------:R-:W-:Y:S01]  /*2250*/  @!P0 IMAD.MOV R51, RZ, RZ, -R51 ;  /* 0x000000ffff338224 */ /* 0x000fe200078e0a33 */
[C---:B------:R-:W-:Y:S01]  /*2260*/  ISETP.GT.U32.AND P0, PT, R0.reuse, R63, PT ;  /* 0x0000003f0000720c */ /* 0x040fe20003f04070 */
[----:B------:R-:W-:Y:S01]  /*2270*/  @!P3 IMAD.IADD R53, R53, 0x1, -R0 ;  /* 0x000000013535b824 */ /* 0x000fe200078e0a00 */
[----:B------:R-:W-:Y:S01]  /*2280*/  ISETP.GT.U32.AND P3, PT, R0, R65, PT ;  /* 0x000000410000720c */ /* 0x000fe20003f64070 */
[----:B------:R-:W-:-:S02]  /*2290*/  IMAD.MOV R8, RZ, RZ, -R8 ;  /* 0x000000ffff087224 */ /* 0x000fc400078e0a08 */
[----:B------:R-:W-:Y:S02]  /*22a0*/  IMAD R69, R0, R10, R69 ;  /* 0x0000000a00457224 */ /* 0x000fe400078e0245 */
[----:B------:R-:W-:-:S04]  /*22b0*/  IMAD.HI.U32 R3, R3, R6, RZ ;  /* 0x0000000603037227 */ /* 0x000fc800078e00ff */
[C---:B------:R-:W-:Y:S02]  /*22c0*/  IMAD R67, R0.reuse, R8, R67 ;  /* 0x0000000800437224 */ /* 0x040fe400078e0243 */
[--C-:B------:R-:W-:Y:S01]  /*22d0*/  @!P1 IMAD.IADD R55, R55, 0x1, -R0.reuse ;  /* 0x0000000137379824 */ /* 0x100fe200078e0a00 */
[C---:B------:R-:W-:Y:S01]  /*22e0*/  ISETP.GT.U32.AND P1, PT, R0.reuse, R69, PT ;  /* 0x000000450000720c */ /* 0x040fe20003f24070 */
[----:B------:R-:W-:Y:S02]  /*22f0*/  IMAD.MOV R3, RZ, RZ, -R3 ;  /* 0x000000ffff037224 */ /* 0x000fe400078e0a03 */
[----:B------:R-:W-:Y:S01]  /*2300*/  @!P5 IMAD.IADD R59, R59, 0x1, -R0 ;  /* 0x000000013b3bd824 */ /* 0x000fe200078e0a00 */
[C---:B------:R-:W-:Y:S01]  /*2310*/  ISETP.GT.U32.AND P5, PT, R0.reuse, R67, PT ;  /* 0x000000430000720c */ /* 0x040fe20003fa4070 */
[----:B------:R-:W-:Y:S02]  /*2320*/  IMAD R3, R0, R3, R6 ;  /* 0x0000000300037224 */ /* 0x000fe400078e0206 */
[--C-:B------:R-:W-:Y:S01]  /*2330*/  @!P4 IMAD.IADD R57, R57, 0x1, -R0.reuse ;  /* 0x000000013939c824 */ /* 0x100fe200078e0a00 */
[----:B------:R-:W-:Y:S01]  /*2340*/  ISETP.GE.AND P4, PT, R18, RZ, PT ;  /* 0x000000ff1200720c */ /* 0x000fe20003f86270 */
[--C-:B------:R-:W-:Y:S01]  /*2350*/  @!P2 IMAD.IADD R61, R61, 0x1, -R0.reuse ;  /* 0x000000013d3da824 */ /* 0x100fe200078e0a00 */
[----:B------:R-:W-:Y:S01]  /*2360*/  ISETP.GE.AND P2, PT, R20, RZ, PT ;  /* 0x000000ff1400720c */ /* 0x000fe20003f46270 */
[--C-:B------:R-:W-:Y:S01]  /*2370*/  @!P0 IMAD.IADD R63, R63, 0x1, -R0.reuse ;  /* 0x000000013f3f8824 */ /* 0x100fe200078e0a00 */
[----:B------:R-:W-:Y:S01]  /*2380*/  ISETP.GE.AND P0, PT, R22, RZ, PT ;  /* 0x000000ff1600720c */ /* 0x000fe20003f06270 */
[--C-:B------:R-:W-:Y:S01]  /*2390*/  @!P3 IMAD.IADD R65, R65, 0x1, -R0.reuse ;  /* 0x000000014141b824 */ /* 0x100fe200078e0a00 */
[----:B------:R-:W-:Y:S01]  /*23a0*/  ISETP.GT.U32.AND P3, PT, R0, R3, PT ;  /* 0x000000030000720c */ /* 0x000fe20003f64070 */
[--C-:B------:R-:W-:Y:S01]  /*23b0*/  @!P1 IMAD.IADD R69, R69, 0x1, -R0.reuse ;  /* 0x0000000145459824 */ /* 0x100fe200078e0a00 */
[----:B------:R-:W-:Y:S01]  /*23c0*/  ISETP.GE.AND P1, PT, R24, RZ, PT ;  /* 0x000000ff1800720c */ /* 0x000fe20003f26270 */
[----:B------:R-:W-:Y:S01]  /*23d0*/  @!P5 IMAD.IADD R67, R67, 0x1, -R0 ;  /* 0x000000014343d824 */ /* 0x000fe200078e0a00 */
[----:B------:R-:W-:Y:S01]  /*23e0*/  ISETP.GT.U32.AND P5, PT, R0, R65, PT ;  /* 0x000000410000720c */ /* 0x000fe20003fa4070 */
[----:B------:R-:W-:-:S02]  /*23f0*/  IMAD.U32 R6, RZ, RZ, UR12 ;  /* 0x0000000cff067e24 */ /* 0x000fc4000f8e00ff */
[----:B------:R-:W-:Y:S01]  /*2400*/  @!P4 IMAD.MOV R53, RZ, RZ, -R53 ;  /* 0x000000ffff35c224 */ /* 0x000fe200078e0a35 */
[C---:B------:R-:W-:Y:S01]  /*2410*/  ISETP.GT.U32.AND P4, PT, R0.reuse, R61, PT ;  /* 0x0000003d0000720c */ /* 0x040fe20003f84070 */
[----:B------:R-:W-:Y:S01]  /*2420*/  @!P2 IMAD.MOV R55, RZ, RZ, -R55 ;  /* 0x000000ffff37a224 */ /* 0x000fe200078e0a37 */
[C---:B------:R-:W-:Y:S01]  /*2430*/  ISETP.GT.U32.AND P2, PT, R0.reuse, R63, PT ;  /* 0x0000003f0000720c */ /* 0x040fe20003f44070 */
[----:B------:R-:W-:Y:S01]  /*2440*/  @!P0 IMAD.MOV R57, RZ, RZ, -R57 ;  /* 0x000000ffff398224 */ /* 0x000fe200078e0a39 */
[C---:B------:R-:W-:Y:S01]  /*2450*/  ISETP.GT.U32.AND P0, PT, R0.reuse, R69, PT ;  /* 0x000000450000720c */ /* 0x040fe20003f04070 */
[--C-:B------:R-:W-:Y:S01]  /*2460*/  @!P3 IMAD.IADD R3, R3, 0x1, -R0.reuse ;  /* 0x000000010303b824 */ /* 0x100fe200078e0a00 */
[C---:B------:R-:W-:Y:S01]  /*2470*/  ISETP.GT.U32.AND P3, PT, R0.reuse, R67, PT ;  /* 0x000000430000720c */ /* 0x040fe20003f64070 */
[----:B------:R-:W-:Y:S02]  /*2480*/  @!P1 IMAD.MOV R59, RZ, RZ, -R59 ;  /* 0x000000ffff3b9224 */ /* 0x000fe400078e0a3b */
[--C-:B------:R-:W-:Y:S01]  /*2490*/  @!P5 IMAD.IADD R65, R65, 0x1, -R0.reuse ;  /* 0x000000014141d824 */ /* 0x100fe200078e0a00 */
[----:B------:R-:W-:Y:S01]  /*24a0*/  ISETP.GT.U32.AND P1, PT, R0, R3, PT ;  /* 0x000000030000720c */ /* 0x000fe20003f24070 */
[----:B------:R-:W-:Y:S01]  /*24b0*/  VIADD R6, R6, 0x1000 ;  /* 0x0000100006067836 */ /* 0x000fe20000000000 */
[----:B------:R-:W-:Y:S01]  /*24c0*/  ISETP.GE.AND P5, PT, R28, RZ, PT ;  /* 0x000000ff1c00720c */ /* 0x000fe20003fa6270 */
[--C-:B------:R-:W-:Y:S01]  /*24d0*/  @!P4 IMAD.IADD R61, R61, 0x1, -R0.reuse ;  /* 0x000000013d3dc824 */ /* 0x100fe200078e0a00 */
[----:B------:R-:W-:Y:S01]  /*24e0*/  ISETP.GE.AND P4, PT, R26, RZ, PT ;  /* 0x000000ff1a00720c */ /* 0x000fe20003f86270 */
[--C-:B------:R-:W-:Y:S01]  /*24f0*/  @!P2 IMAD.IADD R63, R63, 0x1, -R0.reuse ;  /* 0x000000013f3fa824 */ /* 0x100fe200078e0a00 */
[----:B------:R-:W-:Y:S01]  /*2500*/  ISETP.GE.AND P2, PT, R14, RZ, PT ;  /* 0x000000ff0e00720c */ /* 0x000fe20003f46270 */
[--C-:B------:R-:W-:Y:S01]  /*2510*/  @!P0 IMAD.IADD R69, R69, 0x1, -R0.reuse ;  /* 0x0000000145458824 */ /* 0x100fe200078e0a00 */
[----:B------:R-:W-:Y:S01]  /*2520*/  ISETP.GE.AND P0, PT, R30, RZ, PT ;  /* 0x000000ff1e00720c */ /* 0x000fe20003f06270 */
[--C-:B------:R-:W-:Y:S01]  /*2530*/  @!P3 IMAD.IADD R67, R67, 0x1, -R0.reuse ;  /* 0x000000014343b824 */ /* 0x100fe200078e0a00 */
[----:B------:R-:W-:Y:S01]  /*2540*/  ISETP.GE.AND P3, PT, R4, RZ, PT ;  /* 0x000000ff0400720c */ /* 0x000fe20003f66270 */
[----:B------:R-:W-:Y:S01]  /*2550*/  @!P6 IMAD.MOV R69, RZ, RZ, -R69 ;  /* 0x000000ffff45e224 */ /* 0x000fe200078e0a45 */
[----:B------:R-:W-:Y:S01]  /*2560*/  LOP3.LUT R4, R160, 0x1f, RZ, 0xc0, !PT ;  /* 0x0000001fa0047812 */ /* 0x000fe200078ec0ff */
[----:B------:R-:W-:Y:S01]  /*2570*/  @!P1 IMAD.IADD R3, R3, 0x1, -R0 ;  /* 0x0000000103039824 */ /* 0x000fe200078e0a00 */
[----:B------:R-:W-:Y:S01]  /*2580*/  ISETP.NE.AND P1, PT, R15, RZ, PT ;  /* 0x000000ff0f00720c */ /* 0x000fe20003f25270 */
[----:B------:R-:W-:Y:S01]  /*2590*/  @!P5 IMAD.MOV R65, RZ, RZ, -R65 ;  /* 0x000000ffff41d224 */ /* 0x000fe200078e0a41 */
[----:B------:R-:W-:Y:S01]  /*25a0*/  LOP3.LUT R0, RZ, R15, RZ, 0x33, !PT ;  /* 0x0000000fff007212 */ /* 0x000fe200078e33ff */
[----:B------:R-:W-:Y:S01]  /*25b0*/  @!P4 IMAD.MOV R61, RZ, RZ, -R61 ;  /* 0x000000ffff3dc224 */ /* 0x000fe200078e0a3d */
[----:B------:R-:W0:Y:S01]  /*25c0*/  LDC R160, c[0x0][0x238] ;  /* 0x00008e00ffa07b82 */ /* 0x000e220000000800 */
[----:B------:R-:W-:Y:S01]  /*25d0*/  @!P2 IMAD.MOV R63, RZ, RZ, -R63 ;  /* 0x000000ffff3fa224 */ /* 0x000fe200078e0a3f */
[C---:B------:R-:W-:Y:S01]  /*25e0*/  SEL R17, R0.reuse, R17, !P1 ;  /* 0x0000001100117207 */ /* 0x040fe20004800000 */
[----:B------:R-:W-:Y:S01]  /*25f0*/  @!P0 IMAD.MOV R67, RZ, RZ, -R67 ;  /* 0x000000ffff438224 */ /* 0x000fe200078e0a43 */
[C---:B------:R-:W-:Y:S01]  /*2600*/  SEL R31, R0.reuse, R31, !P1 ;  /* 0x0000001f001f7207 */ /* 0x040fe20004800000 */
[----:B------:R-:W-:Y:S01]  /*2610*/  @!P3 IMAD.MOV R3, RZ, RZ, -R3 ;  /* 0x000000ffff03b224 */ /* 0x000fe200078e0a03 */
[C---:B------:R-:W-:Y:S01]  /*2620*/  SEL R7, R0.reuse, R7, !P1 ;  /* 0x0000000700077207 */ /* 0x040fe20004800000 */
[----:B------:R-:W-:Y:S01]  /*2630*/  IMAD R17, R17, UR6, RZ ;  /* 0x0000000611117c24 */ /* 0x000fe2000f8e02ff */
        /* <DEDUP_REMOVED lines=56> */
[----:B------:R-:W-:Y:S01]  /*29c0*/  SEL R0, R0, R69, !P1 ;  /* 0x0000004500007207 */ /* 0x000fe20004800000 */
[----:B------:R-:W-:Y:S01]  /*29d0*/  IMAD R67, R67, UR6, RZ ;  /* 0x0000000643437c24 */ /* 0x000fe2000f8e02ff */
[----:B------:R-:W-:Y:S01]  /*29e0*/  SHF.R.S32.HI R166, RZ, 0x1f, R17 ;  /* 0x0000001fffa67819 */ /* 0x000fe20000011411 */
[----:B------:R-:W-:Y:S01]  /*29f0*/  IMAD R240, R3, UR6, RZ ;  /* 0x0000000603f07c24 */ /* 0x000fe2000f8e02ff */
[----:B------:R-:W-:Y:S01]  /*2a00*/  IADD3 R177, P1, R17, UR16, RZ ;  /* 0x0000001011b17c10 */ /* 0x000fe2000ff3e0ff */
[----:B------:R-:W-:Y:S01]  /*2a10*/  IMAD R0, R0, UR6, RZ ;  /* 0x0000000600007c24 */ /* 0x000fe2000f8e02ff */
[----:B------:R-:W-:Y:S01]  /*2a20*/  SHF.R.S32.HI R20, RZ, 0x1f, R31 ;  /* 0x0000001fff147819 */ /* 0x000fe2000001141f */
[----:B0-----:R-:W-:Y:S01]  /*2a30*/  IMAD.SHL.U32 R251, R160, 0x20, RZ ;  /* 0x00000020a0fb7824 */ /* 0x001fe200078e00ff */
[----:B------:R-:W-:Y:S01]  /*2a40*/  IADD3.X R166, R166, UR17, RZ, P1, !PT ;  /* 0x00000011a6a67c10 */ /* 0x000fe20008ffe4ff */
[----:B------:R-:W-:Y:S01]  /*2a50*/  IMAD.SHL.U32 R252, R160, 0x2, RZ ;  /* 0x00000002a0fc7824 */ /* 0x000fe200078e00ff */
[----:B------:R-:W-:-:S02]  /*2a60*/  IADD3 R165, P1, R31, UR16, RZ ;  /* 0x000000101fa57c10 */ /* 0x000fc4000ff3e0ff */
[----:B------:R-:W-:Y:S02]  /*2a70*/  CS2R R30, SRZ ;  /* 0x00000000001e7805 */ /* 0x000fe4000001ff00 */
[----:B------:R-:W-:Y:S02]  /*2a80*/  SHF.R.S32.HI R174, RZ, 0x1f, R7 ;  /* 0x0000001fffae7819 */ /* 0x000fe40000011407 */
[----:B------:R-:W-:Y:S02]  /*2a90*/  CS2R R68, SRZ ;  /* 0x0000000000447805 */ /* 0x000fe4000001ff00 */
[----:B------:R-:W-:Y:S01]  /*2aa0*/  IADD3 R3, P5, R7, UR16, RZ ;  /* 0x0000001007037c10 */ /* 0x000fe2000ffbe0ff */
[----:B------:R-:W-:Y:S01]  /*2ab0*/  UMOV UR6, 0xffffff80 ;  /* 0xffffff8000067882 */ /* 0x000fe20000000000 */
[----:B------:R-:W-:Y:S01]  /*2ac0*/  SHF.R.S32.HI R172, RZ, 0x1f, R9 ;  /* 0x0000001fffac7819 */ /* 0x000fe20000011409 */
[----:B------:R-:W-:Y:S01]  /*2ad0*/  UIADD3.64 UR4, UR4, -UR6, URZ ;  /* 0x8000000604047297 */ /* 0x000fe2000fffe03f */
[----:B------:R-:W-:-:S02]  /*2ae0*/  IADD3 R180, P4, R9, UR16, RZ ;  /* 0x0000001009b47c10 */ /* 0x000fc4000ff9e0ff */
[----:B------:R-:W-:Y:S02]  /*2af0*/  SHF.R.S32.HI R170, RZ, 0x1f, R11 ;  /* 0x0000001fffaa7819 */ /* 0x000fe4000001140b */
[----:B------:R-:W-:Y:S02]  /*2b00*/  IADD3 R179, P3, R11, UR16, RZ ;  /* 0x000000100bb37c10 */ /* 0x000fe4000ff7e0ff */
[----:B------:R-:W-:Y:S02]  /*2b10*/  SHF.R.S32.HI R168, RZ, 0x1f, R13 ;  /* 0x0000001fffa87819 */ /* 0x000fe4000001140d */
[----:B------:R-:W-:Y:S02]  /*2b20*/  IADD3 R178, P2, R13, UR16, RZ ;  /* 0x000000100db27c10 */ /* 0x000fe4000ff5e0ff */
[----:B------:R-:W-:Y:S02]  /*2b30*/  SHF.R.S32.HI R164, RZ, 0x1f, R19 ;  /* 0x0000001fffa47819 */ /* 0x000fe40000011413 */
[----:B------:R-:W-:-:S02]  /*2b40*/  IADD3 R176, P0, R19, UR16, RZ ;  /* 0x0000001013b07c10 */ /* 0x000fc4000ff1e0ff */
[----:B------:R-:W-:Y:S02]  /*2b50*/  IADD3.X R20, R20, UR17, RZ, P1, !PT ;  /* 0x0000001114147c10 */ /* 0x000fe40008ffe4ff */
[----:B------:R-:W-:Y:S02]  /*2b60*/  SHF.R.S32.HI R10, RZ, 0x1f, R45 ;  /* 0x0000001fff0a7819 */ /* 0x000fe4000001142d */
[----:B------:R-:W-:Y:S02]  /*2b70*/  IADD3 R19, P1, R45, UR16, RZ ;  /* 0x000000102d137c10 */ /* 0x000fe4000ff3e0ff */
[----:B------:R-:W-:Y:S02]  /*2b80*/  CS2R R44, SRZ ;  /* 0x00000000002c7805 */ /* 0x000fe4000001ff00 */
[----:B------:R-:W-:Y:S02]  /*2b90*/  IADD3.X R174, R174, UR17, RZ, P5, !PT ;  /* 0x00000011aeae7c10 */ /* 0x000fe4000affe4ff */
[----:B------:R-:W-:-:S02]  /*2ba0*/  IADD3.X R172, R172, UR17, RZ, P4, !PT ;  /* 0x00000011acac7c10 */ /* 0x000fc4000a7fe4ff */
[----:B------:R-:W-:Y:S02]  /*2bb0*/  IADD3.X R170, R170, UR17, RZ, P3, !PT ;  /* 0x00000011aaaa7c10 */ /* 0x000fe40009ffe4ff */
[----:B------:R-:W-:Y:S02]  /*2bc0*/  IADD3.X R168, R168, UR17, RZ, P2, !PT ;  /* 0x00000011a8a87c10 */ /* 0x000fe400097fe4ff */
[----:B------:R-:W-:Y:S02]  /*2bd0*/  SHF.R.S32.HI R158, RZ, 0x1f, R21 ;  /* 0x0000001fff9e7819 */ /* 0x000fe40000011415 */
[----:B------:R-:W-:Y:S02]  /*2be0*/  IADD3 R175, P6, R21, UR16, RZ ;  /* 0x0000001015af7c10 */ /* 0x000fe4000ffde0ff */
[----:B------:R-:W-:Y:S02]  /*2bf0*/  SHF.R.S32.HI R156, RZ, 0x1f, R23 ;  /* 0x0000001fff9c7819 */ /* 0x000fe40000011417 */
[----:B------:R-:W-:-:S02]  /*2c00*/  IADD3 R173, P5, R23, UR16, RZ ;  /* 0x0000001017ad7c10 */ /* 0x000fc4000ffbe0ff */
[----:B------:R-:W-:Y:S02]  /*2c10*/  SHF.R.S32.HI R154, RZ, 0x1f, R25 ;  /* 0x0000001fff9a7819 */ /* 0x000fe40000011419 */
[----:B------:R-:W-:Y:S02]  /*2c20*/  IADD3 R171, P4, R25, UR16, RZ ;  /* 0x0000001019ab7c10 */ /* 0x000fe4000ff9e0ff */
[----:B------:R-:W-:Y:S02]  /*2c30*/  CS2R R24, SRZ ;  /* 0x0000000000187805 */ /* 0x000fe4000001ff00 */
[----:B------:R-:W-:Y:S02]  /*2c40*/  SHF.R.S32.HI R152, RZ, 0x1f, R27 ;  /* 0x0000001fff987819 */ /* 0x000fe4000001141b */
[----:B------:R-:W-:Y:S02]  /*2c50*/  IADD3 R169, P3, R27, UR16, RZ ;  /* 0x000000101ba97c10 */ /* 0x000fe4000ff7e0ff */
[----:B------:R-:W-:-:S02]  /*2c60*/  CS2R R26, SRZ ;  /* 0x00000000001a7805 */ /* 0x000fc4000001ff00 */
[----:B------:R-:W-:Y:S02]  /*2c70*/  SHF.R.S32.HI R22, RZ, 0x1f, R29 ;  /* 0x0000001fff167819 */ /* 0x000fe4000001141d */
[----:B------:R-:W-:Y:S02]  /*2c80*/  IADD3 R167, P2, R29, UR16, RZ ;  /* 0x000000101da77c10 */ /* 0x000fe4000ff5e0ff */
[----:B------:R-:W-:Y:S02]  /*2c90*/  CS2R R28, SRZ ;  /* 0x00000000001c7805 */ /* 0x000fe4000001ff00 */
[----:B------:R-:W-:Y:S02]  /*2ca0*/  IADD3.X R10, R10, UR17, RZ, P1, !PT ;  /* 0x000000110a0a7c10 */ /* 0x000fe40008ffe4ff */
[----:B------:R-:W-:Y:S02]  /*2cb0*/  SHF.R.U32.HI R6, RZ, 0x4, R6 ;  /* 0x00000004ff067819 */ /* 0x000fe40000011606 */
[----:B------:R-:W-:-:S02]  /*2cc0*/  SHF.R.S32.HI R225, RZ, 0x1f, R59 ;  /* 0x0000001fffe17819 */ /* 0x000fc4000001143b */
[----:B------:R-:W-:Y:S02]  /*2cd0*/  IADD3 R227, P1, R59, UR16, RZ ;  /* 0x000000103be37c10 */ /* 0x000fe4000ff3e0ff */
[----:B------:R-:W-:Y:S02]  /*2ce0*/  CS2R R58, SRZ ;  /* 0x00000000003a7805 */ /* 0x000fe4000001ff00 */
[----:B------:R-:W-:Y:S02]  /*2cf0*/  IADD3.X R164, R164, UR17, RZ, P0, !PT ;  /* 0x00000011a4a47c10 */ /* 0x000fe400087fe4ff */
[----:B------:R-:W-:Y:S02]  /*2d00*/  IADD3.X R158, R158, UR17, RZ, P6, !PT ;  /* 0x000000119e9e7c10 */ /* 0x000fe4000b7fe4ff */
[----:B------:R-:W-:Y:S02]  /*2d10*/  IADD3.X R156, R156, UR17, RZ, P5, !PT ;  /* 0x000000119c9c7c10 */ /* 0x000fe4000affe4ff */
[----:B------:R-:W-:-:S02]  /*2d20*/  IADD3.X R154, R154, UR17, RZ, P4, !PT ;  /* 0x000000119a9a7c10 */ /* 0x000fc4000a7fe4ff */
[----:B------:R-:W-:Y:S02]  /*2d30*/  IADD3.X R152, R152, UR17, RZ, P3, !PT ;  /* 0x0000001198987c10 */ /* 0x000fe40009ffe4ff */
[----:B------:R-:W-:Y:S02]  /*2d40*/  IADD3.X R22, R22, UR17, RZ, P2, !PT ;  /* 0x0000001116167c10 */ /* 0x000fe400097fe4ff */
[----:B------:R-:W-:Y:S02]  /*2d50*/  SHF.R.S32.HI R18, RZ, 0x1f, R33 ;  /* 0x0000001fff127819 */ /* 0x000fe40000011421 */
[----:B------:R-:W-:Y:S02]  /*2d60*/  IADD3 R159, P0, R33, UR16, RZ ;  /* 0x00000010219f7c10 */ /* 0x000fe4000ff1e0ff */
[----:B------:R-:W-:Y:S02]  /*2d70*/  CS2R R32, SRZ ;  /* 0x0000000000207805 */ /* 0x000fe4000001ff00 */
[----:B------:R-:W-:-:S02]  /*2d80*/  SHF.R.S32.HI R16, RZ, 0x1f, R35 ;  /* 0x0000001fff107819 */ /* 0x000fc40000011423 */
[----:B------:R-:W-:Y:S02]  /*2d90*/  IADD3 R157, P6, R35, UR16, RZ ;  /* 0x00000010239d7c10 */ /* 0x000fe4000ffde0ff */
[----:B------:R-:W-:Y:S02]  /*2da0*/  CS2R R34, SRZ ;  /* 0x0000000000227805 */ /* 0x000fe4000001ff00 */
        /* <DEDUP_REMOVED lines=12> */
[----:B------:R-:W-:Y:S02]  /*2e70*/  SGXT.U32 R6, R6, 0xe ;  /* 0x0000000e0606781a */ /* 0x000fe40000000000 */
[----:B------:R-:W-:Y:S02]  /*2e80*/  IADD3.X R225, R225, UR17, RZ, P1, !PT ;  /* 0x00000011e1e17c10 */ /* 0x000fe40008ffe4ff */
[----:B------:R-:W-:Y:S01]  /*2e90*/  IADD3 R7, P1, R2, UR8, RZ ;  /* 0x0000000802077c10 */ /* 0x000fe2000ff3e0ff */
[----:B------:R-:W-:Y:S01]  /*2ea0*/  ULDC UR8, c[0x0][0x23c] ;  /* 0x00008f0000087ab9 */ /* 0x000fe20000000800 */
[----:B------:R-:W-:-:S02]  /*2eb0*/  IADD3.X R18, R18, UR17, RZ, P0, !PT ;  /* 0x0000001112127c10 */ /* 0x000fc400087fe4ff */
[----:B------:R-:W-:Y:S02]  /*2ec0*/  IADD3.X R16, R16, UR17, RZ, P6, !PT ;  /* 0x0000001110107c10 */ /* 0x000fe4000b7fe4ff */
[----:B------:R-:W-:Y:S02]  /*2ed0*/  IADD3.X R14, R14, UR17, RZ, P5, !PT ;  /* 0x000000110e0e7c10 */ /* 0x000fe4000affe4ff */
[----:B------:R-:W-:Y:S02]  /*2ee0*/  IADD3.X R13, R13, UR17, RZ, P4, !PT ;  /* 0x000000110d0d7c10 */ /* 0x000fe4000a7fe4ff */
[----:B------:R-:W-:Y:S02]  /*2ef0*/  IADD3.X R12, R12, UR17, RZ, P3, !PT ;  /* 0x000000110c0c7c10 */ /* 0x000fe40009ffe4ff */
[----:B------:R-:W-:Y:S02]  /*2f00*/  IADD3.X R11, R11, UR17, RZ, P2, !PT ;  /* 0x000000110b0b7c10 */ /* 0x000fe400097fe4ff */
[----:B------:R-:W-:-:S02]  /*2f10*/  R2UR UR10, R6 ;  /* 0x00000000060a72ca */ /* 0x000fc400000e0000 */
        /* <DEDUP_REMOVED lines=18> */
[----:B------:R-:W-:Y:S01]  /*3040*/  LEA.HI.X.SX32 R6, R2, UR9, 0x1, P1 ;  /* 0x0000000902067c11 */ /* 0x000fe200088f0eff */
[----:B------:R-:W-:Y:S01]  /*3050*/  IMAD R2, R4, UR8, RZ ;  /* 0x0000000804027c24 */ /* 0x000fe2000f8e02ff */
[----:B------:R-:W-:Y:S01]  /*3060*/  IADD3.X R9, R9, UR17, RZ, P0, !PT ;  /* 0x0000001109097c10 */ /* 0x000fe200087fe4ff */
[----:B------:R-:W-:Y:S01]  /*3070*/  ULDC UR9, c[0x0][0x230] ;  /* 0x00008c0000097ab9 */ /* 0x000fe20000000800 */
[----:B------:R-:W-:Y:S02]  /*3080*/  IADD3.X R8, R8, UR17, RZ, P6, !PT ;  /* 0x0000001108087c10 */ /* 0x000fe4000b7fe4ff */
[----:B------:R-:W-:Y:S02]  /*3090*/  IADD3.X R209, R209, UR17, RZ, P5, !PT ;  /* 0x00000011d1d17c10 */ /* 0x000fe4000affe4ff */
[----:B------:R-:W-:Y:S02]  /*30a0*/  IADD3.X R213, R213, UR17, RZ, P4, !PT ;  /* 0x00000011d5d57c10 */ /* 0x000fe4000a7fe4ff */
[----:B------:R-:W-:-:S02]  /*30b0*/  SHF.R.S32.HI R239, RZ, 0x1f, R240 ;  /* 0x0000001fffef7819 */ /* 0x000fc400000114f0 */
        /* <DEDUP_REMOVED lines=14> */
[----:B------:R-:W-:Y:S02]  /*31a0*/  IADD3 R240, P3, R240, UR16, RZ ;  /* 0x00000010f0f07c10 */ /* 0x000fe4000ff7e0ff */
[----:B------:R-:W-:Y:S02]  /*31b0*/  SHF.R.S32.HI R241, RZ, 0x1f, R0 ;  /* 0x0000001ffff17819 */ /* 0x000fe40000011400 */
[----:B------:R-:W-:Y:S01]  /*31c0*/  IADD3 R242, P2, R0, UR16, RZ ;  /* 0x0000001000f27c10 */ /* 0x000fe2000ff5e0ff */
[----:B------:R-:W-:Y:S01]  /*31d0*/  USHF.L.U32 UR16, UR8, 0x5, URZ ;  /* 0x0000000508107899 */ /* 0x000fe2000800063f */
[----:B------:R-:W-:Y:S01]  /*31e0*/  IMAD.U32 R0, RZ, RZ, UR9 ;  /* 0x00000009ff007e24 */ /* 0x000fe2000f8e00ff */
[----:B------:R-:W-:-:S02]  /*31f0*/  SHF.R.S32.HI R248, RZ, 0x1f, R2 ;  /* 0x0000001ffff87819 */ /* 0x000fc40000011402 */
[----:B------:R-:W-:Y:S02]  /*3200*/  LOP3.LUT R160, R246, 0x10, RZ, 0x3c, !PT ;  /* 0x00000010f6a07812 */ /* 0x000fe400078e3cff */
[----:B------:R-:W-:Y:S02]  /*3210*/  IADD3.X R229, R229, UR17, RZ, P0, !PT ;  /* 0x00000011e5e57c10 */ /* 0x000fe400087fe4ff */
[----:B------:R-:W-:Y:S02]  /*3220*/  IADD3.X R233, R233, UR17, RZ, P6, !PT ;  /* 0x00000011e9e97c10 */ /* 0x000fe4000b7fe4ff */
[----:B------:R-:W-:Y:S02]  /*3230*/  IADD3.X R235, R235, UR17, RZ, P5, !PT ;  /* 0x00000011ebeb7c10 */ /* 0x000fe4000affe4ff */
[----:B------:R-:W-:Y:S02]  /*3240*/  IADD3.X R237, R237, UR17, RZ, P4, !PT ;  /* 0x00000011eded7c10 */ /* 0x000fe4000a7fe4ff */
[----:B------:R-:W-:-:S02]  /*3250*/  IADD3.X R239, R239, UR17, RZ, P3, !PT ;  /* 0x00000011efef7c10 */ /* 0x000fc40009ffe4ff */
[----:B------:R-:W-:Y:S01]  /*3260*/  IADD3.X R241, R241, UR17, RZ, P2, !PT ;  /* 0x00000011f1f17c10 */ /* 0x000fe200097fe4ff */
[----:B------:R-:W-:-:S12]  /*3270*/  USHF.R.S32.HI UR17, URZ, 0x1f, UR16 ;  /* 0x0000001f3f117899 */ /* 0x000fd80008011410 */
.L_x_1:
[----:B------:R-:W0:Y:S01]  /*3280*/  LDC R160, c[0x0][0x238] ;  /* 0x00008e00ffa07b82 */ /* 0x000e220000000800 */
[C---:B------:R-:W-:Y:S02]  /*3290*/  ISETP.GT.AND P2, PT, R0.reuse, 0x2, PT ;  /* 0x000000020000780c */ /* 0x040fe40003f44270 */
[----:B------:R-:W-:Y:S02]  /*32a0*/  PRMT R162, RZ, 0x7610, R162 ;  /* 0x00007610ffa27816 */ /* 0x000fe400000000a2 */
[----:B------:R-:W-:Y:S02]  /*32b0*/  ISETP.GT.AND P4, PT, R0, 0x3, PT ;  /* 0x000000030000780c */ /* 0x000fe40003f84270 */
[----:B------:R-:W-:Y:S01]  /*32c0*/  PRMT R163, RZ, 0x7610, R163 ;  /* 0x00007610ffa37816 */ /* 0x000fe200000000a3 */
[----:B------:R-:W1:Y:S01]  /*32d0*/  LDC R187, c[0x0][0x238] ;  /* 0x00008e00ffbb7b82 */ /* 0x000e620000000800 */
[----:B0-----:R-:W-:Y:S01]  /*32e0*/  IMAD R186, R160, 0x3, RZ ;  /* 0x00000003a0ba7824 */ /* 0x001fe200078e02ff */
[----:B------:R-:W-:-:S04]  /*32f0*/  IADD3 R160, P0, R252, R7, RZ ;  /* 0x00000007fca07210 */ /* 0x000fc80007f1e0ff */
[-C--:B------:R-:W-:Y:S02]  /*3300*/  IADD3 R182, P1, R186, R7.reuse, RZ ;  /* 0x00000007bab67210 */ /* 0x080fe40007f3e0ff */
[-C--:B------:R-:W-:Y:S02]  /*3310*/  LEA.HI.X.SX32 R161, R252, R6.reuse, 0x1, P0 ;  /* 0x00000006fca17211 */ /* 0x080fe400000f0eff */
[----:B------:R-:W-:Y:S01]  /*3320*/  LEA.HI.X.SX32 R183, R186, R6, 0x1, P1 ;  /* 0x00000006bab77211 */ /* 0x000fe200008f0eff */
[C---:B-1----:R-:W-:Y:S01]  /*3330*/  IMAD.SHL.U32 R186, R187.reuse, 0x4, RZ ;  /* 0x00000004bbba7824 */ /* 0x042fe200078e00ff */
[C---:B------:R-:W-:Y:S01]  /*3340*/  ISETP.GT.AND P0, PT, R0.reuse, 0x4, PT ;  /* 0x000000040000780c */ /* 0x040fe20003f04270 */
[----:B------:R0:W2:Y:S01]  /*3350*/  @P2 LDG.E.U8 R162, desc[UR14][R160.64] ;  /* 0x0000000ea0a22981 */ /* 0x0000a2000c1e1100 */
[----:B------:R-:W-:Y:S01]  /*3360*/  IMAD R187, R187, 0x5, RZ ;  /* 0x00000005bbbb7824 */ /* 0x000fe200078e02ff */
[----:B------:R-:W-:Y:S02]  /*3370*/  ISETP.GT.AND P3, PT, R0, 0x5, PT ;  /* 0x000000050000780c */ /* 0x000fe40003f64270 */
[----:B------:R1:W3:Y:S01]  /*3380*/  @P4 LDG.E.U8 R163, desc[UR14][R182.64] ;  /* 0x0000000eb6a34981 */ /* 0x0002e2000c1e1100 */
[----:B0-----:R-:W-:-:S04]  /*3390*/  IADD3 R160, P2, R186, R7, RZ ;  /* 0x00000007baa07210 */ /* 0x001fc80007f5e0ff */
[-C--:B------:R-:W-:Y:S02]  /*33a0*/  LEA.HI.X.SX32 R161, R186, R6.reuse, 0x1, P2 ;  /* 0x00000006baa17211 */ /* 0x080fe400010f0eff */
[----:B------:R-:W0:Y:S01]  /*33b0*/  LDC R186, c[0x0][0x238] ;  /* 0x00008e00ffba7b82 */ /* 0x000e220000000800 */
[C---:B-1----:R-:W-:Y:S02]  /*33c0*/  IADD3 R182, P1, R187.reuse, R7, RZ ;  /* 0x00000007bbb67210 */ /* 0x042fe40007f3e0ff */
[----:B------:R-:W-:Y:S02]  /*33d0*/  PRMT R192, RZ, 0x7610, R192 ;  /* 0x00007610ffc07816 */ /* 0x000fe400000000c0 */
[----:B------:R-:W-:-:S04]  /*33e0*/  LEA.HI.X.SX32 R183, R187, R6, 0x1, P1 ;  /* 0x00000006bbb77211 */ /* 0x000fc800008f0eff */
[----:B------:R1:W4:Y:S01]  /*33f0*/  @P0 LDG.E.U8 R192, desc[UR14][R160.64] ;  /* 0x0000000ea0c00981 */ /* 0x000322000c1e1100 */
[----:B0-----:R-:W-:-:S05]  /*3400*/  IMAD R187, R186, 0x6, RZ ;  /* 0x00000006babb7824 */ /* 0x001fca00078e02ff */
[----:B-1----:R-:W-:-:S04]  /*3410*/  IADD3 R160, P0, R187, R7, RZ ;  /* 0x00000007bba07210 */ /* 0x002fc80007f1e0ff */
[----:B------:R-:W-:Y:S02]  /*3420*/  LEA.HI.X.SX32 R161, R187, R6, 0x1, P0 ;  /* 0x00000006bba17211 */ /* 0x000fe400000f0eff */
[----:B------:R-:W0:Y:S01]  /*3430*/  LDC R187, c[0x0][0x238] ;  /* 0x00008e00ffbb7b82 */ /* 0x000e220000000800 */
[----:B------:R-:W-:Y:S01]  /*3440*/  PRMT R193, RZ, 0x7610, R193 ;  /* 0x00007610ffc17816 */ /* 0x000fe200000000c1 */
[----:B------:R-:W-:Y:S01]  /*3450*/  IMAD R186, R186, 0x7, RZ ;  /* 0x00000007baba7824 */ /* 0x000fe200078e02ff */
[----:B------:R-:W-:-:S04]  /*3460*/  ISETP.GT.AND P2, PT, R0, 0x6, PT ;  /* 0x000000060000780c */ /* 0x000fc80003f44270 */
[----:B------:R1:W5:Y:S01]  /*3470*/  @P3 LDG.E.U8 R193, desc[UR14][R182.64] ;  /* 0x0000000eb6c13981 */ /* 0x000362000c1e1100 */
[----:B------:R-:W-:-:S08]  /*3480*/  PRMT R199, RZ, 0x7610, R199 ;  /* 0x00007610ffc77816 */ /* 0x000fd000000000c7 */
[----:B------:R0:W2:Y:S01]  /*3490*/  @P2 LDG.E.U8 R199, desc[UR14][R160.64] ;  /* 0x0000000ea0c72981 */ /* 0x0000a2000c1e1100 */
[----:B-1----:R-:W-:-:S04]  /*34a0*/  IADD3 R182, P3, R186, R7, RZ ;  /* 0x00000007bab67210 */ /* 0x002fc80007f7e0ff */
[----:B------:R-:W-:Y:S01]  /*34b0*/  LEA.HI.X.SX32 R183, R186, R6, 0x1, P3 ;  /* 0x00000006bab77211 */ /* 0x000fe200018f0eff */
[----:B0-----:R-:W-:-:S05]  /*34c0*/  IMAD.SHL.U32 R186, R187, 0x8, RZ ;  /* 0x00000008bbba7824 */ /* 0x001fca00078e00ff */
[----:B------:R-:W-:-:S04]  /*34d0*/  IADD3 R160, P4, R186, R7, RZ ;  /* 0x00000007baa07210 */ /* 0x000fc80007f9e0ff */
[----:B------:R-:W-:Y:S02]  /*34e0*/  LEA.HI.X.SX32 R161, R186, R6, 0x1, P4 ;  /* 0x00000006baa17211 */ /* 0x000fe400020f0eff */
[----:B------:R-:W0:Y:S01]  /*34f0*/  LDC R186, c[0x0][0x238] ;  /* 0x00008e00ffba7b82 */ /* 0x000e220000000800 */
[C---:B------:R-:W-:Y:S02]  /*3500*/  ISETP.GT.AND P1, PT, R0.reuse, 0x7, PT ;  /* 0x000000070000780c */ /* 0x040fe40003f24270 */
[----:B------:R-:W-:Y:S01]  /*3510*/  PRMT R200, RZ, 0x7610, R200 ;  /* 0x00007610ffc87816 */ /* 0x000fe200000000c8 */
[----:B------:R-:W-:Y:S01]  /*3520*/  IMAD R187, R187, 0x9, RZ ;  /* 0x00000009bbbb7824 */ /* 0x000fe200078e02ff */
[----:B------:R-:W-:Y:S02]  /*3530*/  ISETP.GT.AND P0, PT, R0, 0x8, PT ;  /* 0x000000080000780c */ /* 0x000fe40003f04270 */
[----:B------:R-:W-:-:S07]  /*3540*/  PRMT R201, RZ, 0x7610, R201 ;  /* 0x00007610ffc97816 */ /* 0x000fce00000000c9 */
[----:B------:R1:W2:Y:S04]  /*3550*/  @P1 LDG.E.U8 R200, desc[UR14][R182.64] ;  /* 0x0000000eb6c81981 */ /* 0x0002a8000c1e1100 */
[----:B------:R0:W2:Y:S01]  /*3560*/  @P0 LDG.E.U8 R201, desc[UR14][R160.64] ;  /* 0x0000000ea0c90981 */ /* 0x0000a2000c1e1100 */
[----:B-1----:R-:W-:-:S04]  /*3570*/  IADD3 R182, P3, R187, R7, RZ ;  /* 0x00000007bbb67210 */ /* 0x002fc80007f7e0ff */
[----:B------:R-:W-:Y:S01]  /*3580*/  LEA.HI.X.SX32 R183, R187, R6, 0x1, P3 ;  /* 0x00000006bbb77211 */ /* 0x000fe200018f0eff */
[----:B0-----:R-:W-:-:S05]  /*3590*/  IMAD R187, R186, 0xa, RZ ;  /* 0x0000000ababb7824 */ /* 0x001fca00078e02ff */
[----:B------:R-:W-:-:S04]  /*35a0*/  IADD3 R160, P4, R187, R7, RZ ;  /* 0x00000007bba07210 */ /* 0x000fc80007f9e0ff */
[----:B------:R-:W-:Y:S02]  /*35b0*/  LEA.HI.X.SX32 R161, R187, R6, 0x1, P4 ;  /* 0x00000006bba17211 */ /* 0x000fe400020f0eff */
[----:B------:R-:W0:Y:S01]  /*35c0*/  LDC R187, c[0x0][0x238] ;  /* 0x00008e00ffbb7b82 */ /* 0x000e220000000800 */
[----:B------:R-:W-:Y:S02]  /*35d0*/  ISETP.GT.AND P2, PT, R0, 0x9, PT ;  /* 0x000000090000780c */ /* 0x000fe40003f44270 */
        /* <DEDUP_REMOVED lines=12> */
[C---:B------:R-:W-:Y:S02]  /*36a0*/  ISETP.GT.AND P0, PT, R0.reuse, 0xb, PT ;  /* 0x0000000b0000780c */ /* 0x040fe40003f04270 */
[----:B------:R-:W-:Y:S01]  /*36b0*/  PRMT R204, RZ, 0x7610, R204 ;  /* 0x00007610ffcc7816 */ /* 0x000fe200000000cc */
[----:B------:R-:W-:Y:S01]  /*36c0*/  IMAD R187, R187, 0xd, RZ ;  /* 0x0000000dbbbb7824 */ /* 0x000fe200078e02ff */
[C---:B------:R-:W-:Y:S02]  /*36d0*/  ISETP.GT.AND P2, PT, R0.reuse, 0xc, PT ;  /* 0x0000000c0000780c */ /* 0x040fe40003f44270 */
[----:B------:R-:W-:Y:S02]  /*36e0*/  ISETP.GT.AND P1, PT, R0, 0xd, PT ;  /* 0x0000000d0000780c */ /* 0x000fe40003f24270 */
[----:B------:R-:W-:-:S05]  /*36f0*/  PRMT R205, RZ, 0x7610, R205 ;  /* 0x00007610ffcd7816 */ /* 0x000fca00000000cd */
[----:B------:R1:W2:Y:S01]  /*3700*/  @P0 LDG.E.U8 R204, desc[UR14][R182.64] ;  /* 0x0000000eb6cc0981 */ /* 0x0002a2000c1e1100 */
[----:B------:R-:W-:-:S03]  /*3710*/  PRMT R206, RZ, 0x7610, R206 ;  /* 0x00007610ffce7816 */ /* 0x000fc600000000ce */
[----:B------:R-:W2:Y:S01]  /*3720*/  @P2 LDG.E.U8 R205, desc[UR14][R160.64] ;  /* 0x0000000ea0cd2981 */ /* 0x000ea2000c1e1100 */
[----:B-1----:R-:W-:-:S04]  /*3730*/  IADD3 R182, P3, R187, R7, RZ ;  /* 0x00000007bbb67210 */ /* 0x002fc80007f7e0ff */
[----:B------:R-:W-:Y:S01]  /*3740*/  LEA.HI.X.SX32 R183, R187, R6, 0x1, P3 ;  /* 0x00000006bbb77211 */ /* 0x000fe200018f0eff */
[----:B0-----:R-:W-:Y:S01]  /*3750*/  IMAD R187, R186, 0xe, RZ ;  /* 0x0000000ebabb7824 */ /* 0x001fe200078e02ff */
[----:B------:R-:W-:Y:S01]  /*3760*/  ISETP.GT.AND P2, PT, R0, 0xf, PT ;  /* 0x0000000f0000780c */ /* 0x000fe20003f44270 */
[----:B------:R-:W-:Y:S02]  /*3770*/  IMAD R186, R186, 0xf, RZ ;  /* 0x0000000fbaba7824 */ /* 0x000fe400078e02ff */
[----:B------:R0:W2:Y:S01]  /*3780*/  @P1 LDG.E.U8 R206, desc[UR14][R182.64] ;  /* 0x0000000eb6ce1981 */ /* 0x0000a2000c1e1100 */
[----:B------:R-:W-:Y:S02]  /*3790*/  ISETP.GT.AND P1, PT, R0, RZ, PT ;  /* 0x000000ff0000720c */ /* 0x000fe40003f24270 */
[----:B------:R-:W-:Y:S02]  /*37a0*/  PRMT R208, RZ, 0x7610, R208 ;  /* 0x00007610ffd07816 */ /* 0x000fe400000000d0 */
[----:B0-----:R-:W-:-:S04]  /*37b0*/  IADD3 R182, P3, R186, R7, RZ ;  /* 0x00000007bab67210 */ /* 0x001fc80007f7e0ff */
[----:B------:R-:W-:Y:S02]  /*37c0*/  LEA.HI.X.SX32 R183, R186, R6, 0x1, P3 ;  /* 0x00000006bab77211 */ /* 0x000fe400018f0eff */
[----:B------:R-:W-:Y:S01]  /*37d0*/  PRMT R210, RZ, 0x7610, R210 ;  /* 0x00007610ffd27816 */ /* 0x000fe200000000d2 */
[----:B------:R-:W0:Y:S02]  /*37e0*/  LDC R186, c[0x0][0x238] ;  /* 0x00008e00ffba7b82 */ /* 0x000e240000000800 */
[----:B------:R1:W2:Y:S01]  /*37f0*/  @P2 LDG.E.U8 R208, desc[UR14][R182.64] ;  /* 0x0000000eb6d02981 */ /* 0x0002a2000c1e1100 */
[----:B------:R-:W-:Y:S01]  /*3800*/  IADD3 R160, P4, R187, R7, RZ ;  /* 0x00000007bba07210 */ /* 0x000fe20007f9e0ff */
[----:B-1----:R-:W-:Y:S02]  /*3810*/  @P1 IMAD.MOV.U32 R182, RZ, RZ, R7 ;  /* 0x000000ffffb61224 */ /* 0x002fe400078e0007 */
[----:B------:R-:W-:-:S05]  /*3820*/  @P1 IMAD.MOV.U32 R183, RZ, RZ, R6 ;  /* 0x000000ffffb71224 */ /* 0x000fca00078e0006 */
[----:B------:R1:W2:Y:S01]  /*3830*/  @P1 LDG.E.U8 R210, desc[UR14][R182.64] ;  /* 0x0000000eb6d21981 */ /* 0x0002a2000c1e1100 */
[----:B------:R-:W-:Y:S02]  /*3840*/  LEA.HI.X.SX32 R161, R187, R6, 0x1, P4 ;  /* 0x00000006bba17211 */ /* 0x000fe400020f0eff */
[----:B------:R-:W-:Y:S01]  /*3850*/  ISETP.GT.AND P0, PT, R0, 0xe, PT ;  /* 0x0000000e0000780c */ /* 0x000fe20003f04270 */
[----:B------:R-:W3:Y:S08]  /*3860*/  LDC R187, c[0x0][0x238] ;  /* 0x00008e00ffbb7b82 */ /* 0x000ef00000000800 */
[----:B-1----:R-:W1:Y:S01]  /*3870*/  LDC R183, c[0x0][0x238] ;  /* 0x00008e00ffb77b82 */ /* 0x002e620000000800 */
[----:B------:R-:W-:-:S02]  /*3880*/  PRMT R207, RZ, 0x7610, R207 ;  /* 0x00007610ffcf7816 */ /* 0x000fc400000000cf */
[----:B------:R-:W-:-:S04]  /*3890*/  ISETP.GT.AND P4, PT, R0, 0x1, PT ;  /* 0x000000010000780c */ /* 0x000fc80003f84270 */
[----:B------:R4:W2:Y:S01]  /*38a0*/  @P0 LDG.E.U8 R207, desc[UR14][R160.64] ;  /* 0x0000000ea0cf0981 */ /* 0x0008a2000c1e1100 */
[----:B------:R-:W-:Y:S02]  /*38b0*/  PRMT R212, RZ, 0x7610, R212 ;  /* 0x00007610ffd47816 */ /* 0x000fe400000000d4 */
[----:B----4-:R-:W-:-:S04]  /*38c0*/  IADD3 R160, P0, R7, UR13, RZ ;  /* 0x0000000d07a07c10 */ /* 0x010fc8000ff1e0ff */
[----:B0-----:R-:W-:Y:S01]  /*38d0*/  LEA.HI.X.SX32 R161, R186, R6, 0x1, P0 ;  /* 0x00000006baa17211 */ /* 0x001fe200000f0eff */
[----:B-1----:R-:W-:-:S04]  /*38e0*/  IMAD.SHL.U32 R183, R183, 0x10, RZ ;  /* 0x00000010b7b77824 */ /* 0x002fc800078e00ff */
[----:B------:R0:W4:Y:S01]  /*38f0*/  @P4 LDG.E.U8 R212, desc[UR14][R160.64] ;  /* 0x0000000ea0d44981 */ /* 0x000122000c1e1100 */
[-C--:B------:R-:W-:Y:S01]  /*3900*/  IADD3 R182, P0, R183, R7.reuse, RZ ;  /* 0x00000007b7b67210 */ /* 0x080fe20007f1e0ff */
[C---:B---3--:R-:W-:Y:S02]  /*3910*/  IMAD.SHL.U32 R183, R187.reuse, 0x10, RZ ;  /* 0x00000010bbb77824 */ /* 0x048fe400078e00ff */
[----:B0-----:R-:W-:Y:S02]  /*3920*/  IMAD R161, R187, 0x11, RZ ;  /* 0x00000011bba17824 */ /* 0x001fe400078e02ff */
[----:B------:R-:W0:Y:S03]  /*3930*/  LDC R187, c[0x0][0x238] ;  /* 0x00008e00ffbb7b82 */ /* 0x000e260000000800 */
[----:B------:R-:W-:Y:S02]  /*3940*/  IADD3 R160, P1, R161, R7, RZ ;  /* 0x00000007a1a07210 */ /* 0x000fe40007f3e0ff */
[----:B------:R-:W-:Y:S01]  /*3950*/  ISETP.GT.AND P2, PT, R0, 0x10, PT ;  /* 0x000000100000780c */ /* 0x000fe20003f44270 */
[----:B0-----:R-:W-:-:S02]  /*3960*/  IMAD R161, R187, 0x11, RZ ;  /* 0x00000011bba17824 */ /* 0x001fc400078e02ff */
[----:B------:R-:W0:Y:S01]  /*3970*/  LDC R187, c[0x0][0x238] ;  /* 0x00008e00ffbb7b82 */ /* 0x000e220000000800 */
[----:B------:R-:W-:Y:S02]  /*3980*/  ISETP.GT.AND P3, PT, R0, 0x11, PT ;  /* 0x000000110000780c */ /* 0x000fe40003f64270 */
[----:B------:R-:W-:Y:S02]  /*3990*/  PRMT R194, RZ, 0x7610, R194 ;  /* 0x00007610ffc27816 */ /* 0x000fe400000000c2 */
[----:B------:R-:W-:Y:S02]  /*39a0*/  LEA.HI.X.SX32 R183, R183, R6, 0x1, P0 ;  /* 0x00000006b7b77211 */ /* 0x000fe400000f0eff */
[----:B------:R-:W-:-:S03]  /*39b0*/  PRMT R195, RZ, 0x7610, R195 ;  /* 0x00007610ffc37816 */ /* 0x000fc600000000c3 */
[----:B------:R0:W3:Y:S01]  /*39c0*/  @P2 LDG.E.U8 R194, desc[UR14][R182.64] ;  /* 0x0000000eb6c22981 */ /* 0x0000e2000c1e1100 */
[----:B------:R-:W-:Y:S02]  /*39d0*/  LEA.HI.X.SX32 R161, R161, R6, 0x1, P1 ;  /* 0x00000006a1a17211 */ /* 0x000fe400008f0eff */
[----:B------:R-:W-:-:S03]  /*39e0*/  ISETP.GT.AND P4, PT, R0, 0x13, PT ;  /* 0x000000130000780c */ /* 0x000fc60003f84270 */
[----:B------:R1:W3:Y:S01]  /*39f0*/  @P3 LDG.E.U8 R195, desc[UR14][R160.64] ;  /* 0x0000000ea0c33981 */ /* 0x0002e2000c1e1100 */
[----:B0-----:R-:W-:Y:S02]  /*3a00*/  IMAD R183, R187, 0x12, RZ ;  /* 0x00000012bbb77824 */ /* 0x001fe400078e02ff */
[----:B------:R-:W-:-:S03]  /*3a10*/  IMAD R187, R186, 0x13, RZ ;  /* 0x00000013babb7824 */ /* 0x000fc600078e02ff */
[-C--:B------:R-:W-:Y:S02]  /*3a20*/  IADD3 R182, P2, R183, R7.reuse, RZ ;  /* 0x00000007b7b67210 */ /* 0x080fe40007f5e0ff */
[----:B------:R-:W0:Y:S01]  /*3a30*/  LDC R183, c[0x0][0x238] ;  /* 0x00008e00ffb77b82 */ /* 0x000e220000000800 */
[C---:B-1----:R-:W-:Y:S02]  /*3a40*/  IADD3 R160, P1, R187.reuse, R7, RZ ;  /* 0x00000007bba07210 */ /* 0x042fe40007f3e0ff */
[----:B------:R-:W-:Y:S02]  /*3a50*/  PRMT R185, RZ, 0x7610, R185 ;  /* 0x00007610ffb97816 */ /* 0x000fe400000000b9 */
[----:B------:R-:W-:-:S03]  /*3a60*/  LEA.HI.X.SX32 R161, R187, R6, 0x1, P1 ;  /* 0x00000006bba17211 */ /* 0x000fc600008f0eff */
[----:B------:R-:W1:Y:S02]  /*3a70*/  LDC R187, c[0x0][0x238] ;  /* 0x00008e00ffbb7b82 */ /* 0x000e640000000800 */
[----:B------:R5:W3:Y:S06]  /*3a80*/  @P4 LDG.E.U8 R185, desc[UR14][R160.64] ;  /* 0x0000000ea0b94981 */ /* 0x000aec000c1e1100 */
[----:B-----5:R-:W5:Y:S01]  /*3a90*/  LDC R161, c[0x0][0x238] ;  /* 0x00008e00ffa17b82 */ /* 0x020f620000000800 */
[----:B------:R-:W-:Y:S01]  /*3aa0*/  ISETP.GT.AND P0, PT, R0, 0x12, PT ;  /* 0x000000120000780c */ /* 0x000fe20003f04270 */
[----:B0-----:R-:W-:Y:S01]  /*3ab0*/  IMAD R183, R183, 0x12, RZ ;  /* 0x00000012b7b77824 */ /* 0x001fe200078e02ff */
[----:B------:R-:W-:Y:S01]  /*3ac0*/  PRMT R188, RZ, 0x7610, R188 ;  /* 0x00007610ffbc7816 */ /* 0x000fe200000000bc */
[----:B------:R-:W-:-:S03]  /*3ad0*/  IMAD R186, R186, 0x14, RZ ;  /* 0x00000014baba7824 */ /* 0x000fc600078e02ff */
[----:B------:R-:W-:Y:S01]  /*3ae0*/  LEA.HI.X.SX32 R183, R183, R6, 0x1, P2 ;  /* 0x00000006b7b77211 */ /* 0x000fe200010f0eff */
[----:B-1----:R-:W-:-:S06]  /*3af0*/  IMAD R187, R187, 0x14, RZ ;  /* 0x00000014bbbb7824 */ /* 0x002fcc00078e02ff */
[----:B------:R-:W3:Y:S01]  /*3b00*/  @P0 LDG.E.U8 R188, desc[UR14][R182.64] ;  /* 0x0000000eb6bc0981 */ /* 0x000ee2000c1e1100 */
[----:B------:R-:W-:-:S04]  /*3b10*/  IADD3 R186, P0, R186, R7, RZ ;  /* 0x00000007baba7210 */ /* 0x000fc80007f1e0ff */
[----:B------:R-:W-:Y:S01]  /*3b20*/  LEA.HI.X.SX32 R187, R187, R6, 0x1, P0 ;  /* 0x00000006bbbb7211 */ /* 0x000fe200000f0eff */
[----:B-----5:R-:W-:-:S05]  /*3b30*/  IMAD R161, R161, 0x15, RZ ;  /* 0x00000015a1a17824 */ /* 0x020fca00078e02ff */
[----:B------:R-:W-:Y:S02]  /*3b40*/  IADD3 R160, P0, R161, R7, RZ ;  /* 0x00000007a1a07210 */ /* 0x000fe40007f1e0ff */
[----:B------:R-:W0:Y:S01]  /*3b50*/  LDC R161, c[0x0][0x238] ;  /* 0x00008e00ffa17b82 */ /* 0x000e220000000800 */
[----:B------:R-:W-:Y:S02]  /*3b60*/  ISETP.GT.AND P1, PT, R0, 0x15, PT ;  /* 0x000000150000780c */ /* 0x000fe40003f24270 */
[----:B------:R-:W-:Y:S01]  /*3b70*/  PRMT R191, RZ, 0x7610, R191 ;  /* 0x00007610ffbf7816 */ /* 0x000fe200000000bf */
[----:B0-----:R-:W-:-:S05]  /*3b80*/  IMAD R161, R161, 0x15, RZ ;  /* 0x00000015a1a17824 */ /* 0x001fca00078e02ff */
[----:B------:R-:W-:-:S05]  /*3b90*/  LEA.HI.X.SX32 R161, R161, R6, 0x1, P0 ;  /* 0x00000006a1a17211 */ /* 0x000fca00000f0eff */
[----:B------:R0:W5:Y:S02]  /*3ba0*/  @P1 LDG.E.U8 R191, desc[UR14][R160.64] ;  /* 0x0000000ea0bf1981 */ /* 0x000164000c1e1100 */
[----:B0-----:R-:W0:Y:S01]  /*3bb0*/  LDC R161, c[0x0][0x238] ;  /* 0x00008e00ffa17b82 */ /* 0x001e220000000800 */
[----:B------:R-:W-:Y:S02]  /*3bc0*/  ISETP.GT.AND P2, PT, R0, 0x14, PT ;  /* 0x000000140000780c */ /* 0x000fe40003f44270 */
[----:B------:R-:W-:Y:S02]  /*3bd0*/  PRMT R183, RZ, 0x7610, R183 ;  /* 0x00007610ffb77816 */ /* 0x000fe400000000b7 */
[----:B------:R-:W-:-:S09]  /*3be0*/  PRMT R189, RZ, 0x7610, R189 ;  /* 0x00007610ffbd7816 */ /* 0x000fd200000000bd */
[----:B------:R-:W5:Y:S01]  /*3bf0*/  @P2 LDG.E.U8 R183, desc[UR14][R186.64] ;  /* 0x0000000ebab72981 */ /* 0x000f62000c1e1100 */
[----:B0-----:R-:W-:-:S05]  /*3c00*/  IMAD R161, R161, 0x16, RZ ;  /* 0x00000016a1a17824 */ /* 0x001fca00078e02ff */
[----:B------:R-:W-:Y:S02]  /*3c10*/  IADD3 R160, P0, R161, R7, RZ ;  /* 0x00000007a1a07210 */ /* 0x000fe40007f1e0ff */
[----:B------:R-:W0:Y:S01]  /*3c20*/  LDC R161, c[0x0][0x238] ;  /* 0x00008e00ffa17b82 */ /* 0x000e220000000800 */
[----:B------:R-:W-:Y:S01]  /*3c30*/  ISETP.GT.AND P2, PT, R0, 0x16, PT ;  /* 0x000000160000780c */ /* 0x000fe20003f44270 */
[----:B0-----:R-:W-:-:S05]  /*3c40*/  IMAD R161, R161, 0x16, RZ ;  /* 0x00000016a1a17824 */ /* 0x001fca00078e02ff */
[----:B------:R-:W-:-:S07]  /*3c50*/  LEA.HI.X.SX32 R161, R161, R6, 0x1, P0 ;  /* 0x00000006a1a17211 */ /* 0x000fce00000f0eff */
[----:B------:R0:W5:Y:S02]  /*3c60*/  @P2 LDG.E.U8 R189, desc[UR14][R160.64] ;  /* 0x0000000ea0bd2981 */ /* 0x000164000c1e1100 */
[----:B0-----:R-:W0:Y:S02]  /*3c70*/  LDC R161, c[0x0][0x238] ;  /* 0x00008e00ffa17b82 */ /* 0x001e240000000800 */
[----:B0-----:R-:W-:-:S05]  /*3c80*/  IMAD R161, R161, 0x17, RZ ;  /* 0x00000017a1a17824 */ /* 0x001fca00078e02ff */
[----:B------:R-:W-:Y:S02]  /*3c90*/  IADD3 R160, P0, R161, R7, RZ ;  /* 0x00000007a1a07210 */ /* 0x000fe40007f1e0ff */
[----:B------:R-:W0:Y:S01]  /*3ca0*/  LDC R161, c[0x0][0x238] ;  /* 0x00008e00ffa17b82 */ /* 0x000e220000000800 */
[----:B------:R-:W-:Y:S02]  /*3cb0*/  ISETP.GT.AND P1, PT, R0, 0x17, PT ;  /* 0x000000170000780c */ /* 0x000fe40003f24270 */
[----:B------:R-:W-:Y:S01]  /*3cc0*/  PRMT R184, RZ, 0x7610, R184 ;  /* 0x00007610ffb87816 */ /* 0x000fe200000000b8 */
[----:B0-----:R-:W-:-:S05]  /*3cd0*/  IMAD R161, R161, 0x17, RZ ;  /* 0x00000017a1a17824 */ /* 0x001fca00078e02ff */
[----:B------:R-:W-:-:S05]  /*3ce0*/  LEA.HI.X.SX32 R161, R161, R6, 0x1, P0 ;  /* 0x00000006a1a17211 */ /* 0x000fca00000f0eff */
        /* <DEDUP_REMOVED lines=60> */
[----:B------:R-:W-:Y:S02]  /*40b0*/  PRMT R198, RZ, 0x7610, R198 ;  /* 0x00007610ffc67816 */ /* 0x000fe400000000c6 */
[----:B------:R-:W-:Y:S02]  /*40c0*/  LOP3.LUT R192, R192, 0xffff, RZ, 0xc0, !PT ;  /* 0x0000ffffc0c07812 */ /* 0x000fe400078ec0ff */
[----:B------:R-:W-:Y:S02]  /*40d0*/  LOP3.LUT R193, R193, 0xffff, RZ, 0xc0, !PT ;  /* 0x0000ffffc1c17812 */ /* 0x000fe400078ec0ff */
[----:B------:R-:W-:Y:S01]  /*40e0*/  LOP3.LUT R163, R163, 0xffff, RZ, 0xc0, !PT ;  /* 0x0000ffffa3a37812 */ /* 0x000fe200078ec0ff */
[----:B0-----:R-:W-:-:S05]  /*40f0*/  IMAD R161, R161, 0x1e, RZ ;  /* 0x0000001ea1a17824 */ /* 0x001fca00078e02ff */
[----:B------:R-:W-:-:S05]  /*4100*/  LEA.HI.X.SX32 R161, R161, R6, 0x1, P0 ;  /* 0x00000006a1a17211 */ /* 0x000fca00000f0eff */
[----:B------:R0:W5:Y:S01]  /*4110*/  @P1 LDG.E.U8 R198, desc[UR14][R160.64] ;  /* 0x0000000ea0c61981 */ /* 0x000162000c1e1100 */
[----:B--2---:R-:W-:Y:S02]  /*4120*/  LOP3.LUT R208, R208, 0xffff, RZ, 0xc0, !PT ;  /* 0x0000ffffd0d07812 */ /* 0x004fe400078ec0ff */
[----:B------:R-:W-:Y:S02]  /*4130*/  LOP3.LUT R206, R206, 0xffff, RZ, 0xc0, !PT ;  /* 0x0000ffffcece7812 */ /* 0x000fe400078ec0ff */
[----:B0-----:R-:W-:Y:S02]  /*4140*/  LOP3.LUT R160, R162, 0xffff, RZ, 0xc0, !PT ;  /* 0x0000ffffa2a07812 */ /* 0x001fe400078ec0ff */
[----:B------:R-:W-:Y:S02]  /*4150*/  PRMT R161, R192, 0x3340, R193 ;  /* 0x00003340c0a17816 */ /* 0x000fe400000000c1 */
[----:B------:R-:W-:Y:S01]  /*4160*/  PRMT R160, R160, 0x3340, R163 ;  /* 0x00003340a0a07816 */ /* 0x000fe200000000a3 */
[----:B------:R-:W0:Y:S01]  /*4170*/  LDC R192, c[0x0][0x238] ;  /* 0x00008e00ffc07b82 */ /* 0x000e220000000800 */
[----:B------:R-:W-:-:S02]  /*4180*/  LOP3.LUT R193, R207, 0xffff, RZ, 0xc0, !PT ;  /* 0x0000ffffcfc17812 */ /* 0x000fc400078ec0ff */
[----:B------:R-:W-:Y:S02]  /*4190*/  LOP3.LUT R163, R205, 0xffff, RZ, 0xc0, !PT ;  /* 0x0000ffffcda37812 */ /* 0x000fe400078ec0ff */
[----:B------:R-:W-:Y:S02]  /*41a0*/  PRMT R193, R193, 0x3340, R208 ;  /* 0x00003340c1c17816 */ /* 0x000fe400000000d0 */
[----:B------:R-:W-:-:S04]  /*41b0*/  PRMT R163, R163, 0x3340, R206 ;  /* 0x00003340a3a37816 */ /* 0x000fc800000000ce */
[----:B------:R-:W-:Y:S02]  /*41c0*/  PRMT R163, R163, 0x5410, R193 ;  /* 0x00005410a3a37816 */ /* 0x000fe400000000c1 */
[----:B------:R-:W1:Y:S01]  /*41d0*/  LDC R193, c[0x0][0x238] ;  /* 0x00008e00ffc17b82 */ /* 0x000e620000000800 */
[----:B------:R-:W-:Y:S02]  /*41e0*/  LOP3.LUT R199, R199, 0xffff, RZ, 0xc0, !PT ;  /* 0x0000ffffc7c77812 */ /* 0x000fe400078ec0ff */
[----:B------:R-:W-:Y:S02]  /*41f0*/  LOP3.LUT R200, R200, 0xffff, RZ, 0xc0, !PT ;  /* 0x0000ffffc8c87812 */ /* 0x000fe400078ec0ff */
[----:B------:R-:W-:Y:S02]  /*4200*/  ISETP.GT.AND P1, PT, R0, 0x1f, PT ;  /* 0x0000001f0000780c */ /* 0x000fe40003f24270 */
[----:B------:R-:W-:Y:S01]  /*4210*/  PRMT R199, R199, 0x3340, R200 ;  /* 0x00003340c7c77816 */ /* 0x000fe200000000c8 */
[----:B0-----:R-:W-:-:S03]  /*4220*/  IMAD R192, R192, 0x1f, RZ ;  /* 0x0000001fc0c07824 */ /* 0x001fc600078e02ff */
[--C-:B------:R-:W-:Y:S02]  /*4230*/  PRMT R161, R161, 0x5410, R199.reuse ;  /* 0x00005410a1a17816 */ /* 0x100fe400000000c7 */
[----:B------:R-:W-:Y:S02]  /*4240*/  IADD3 R192, P0, R192, R7, RZ ;  /* 0x00000007c0c07210 */ /* 0x000fe40007f1e0ff */
[----:B------:R-:W-:Y:S01]  /*4250*/  PRMT R199, RZ, 0x7610, R199 ;  /* 0x00007610ffc77816 */ /* 0x000fe200000000c7 */
[----:B-1----:R-:W-:-:S05]  /*4260*/  IMAD R193, R193, 0x1f, RZ ;  /* 0x0000001fc1c17824 */ /* 0x002fca00078e02ff */
[----:B------:R-:W-:-:S05]  /*4270*/  LEA.HI.X.SX32 R193, R193, R6, 0x1, P0 ;  /* 0x00000006c1c17211 */ /* 0x000fca00000f0eff */
[----:B------:R0:W2:Y:S01]  /*4280*/  @P1 LDG.E.U8 R199, desc[UR14][R192.64] ;  /* 0x0000000ec0c71981 */ /* 0x0000a2000c1e1100 */
[----:B------:R-:W-:Y:S02]  /*4290*/  LOP3.LUT R201, R201, 0xffff, RZ, 0xc0, !PT ;  /* 0x0000ffffc9c97812 */ /* 0x000fe400078ec0ff */
[----:B------:R-:W-:Y:S02]  /*42a0*/  LOP3.LUT R162, R202, 0xffff, RZ, 0xc0, !PT ;  /* 0x0000ffffcaa27812 */ /* 0x000fe400078ec0ff */
[----:B------:R-:W-:Y:S02]  /*42b0*/  LOP3.LUT R203, R203, 0xffff, RZ, 0xc0, !PT ;  /* 0x0000ffffcbcb7812 */ /* 0x000fe400078ec0ff */
[----:B------:R-:W-:Y:S02]  /*42c0*/  LOP3.LUT R204, R204, 0xffff, RZ, 0xc0, !PT ;  /* 0x0000ffffcccc7812 */ /* 0x000fe400078ec0ff */
[----:B------:R-:W-:Y:S02]  /*42d0*/  LOP3.LUT R200, R210, 0xffff, RZ, 0xc0, !PT ;  /* 0x0000ffffd2c87812 */ /* 0x000fe400078ec0ff */
[----:B----4-:R-:W-:-:S02]  /*42e0*/  LOP3.LUT R212, R212, 0xffff, RZ, 0xc0, !PT ;  /* 0x0000ffffd4d47812 */ /* 0x010fc400078ec0ff */
[----:B------:R-:W-:Y:S02]  /*42f0*/  PRMT R162, R201, 0x3340, R162 ;  /* 0x00003340c9a27816 */ /* 0x000fe400000000a2 */
[----:B------:R-:W-:Y:S02]  /*4300*/  PRMT R203, R203, 0x3340, R204 ;  /* 0x00003340cbcb7816 */ /* 0x000fe400000000cc */
[----:B------:R-:W-:Y:S02]  /*4310*/  PRMT R200, R200, 0x3340, R212 ;  /* 0x00003340c8c87816 */ /* 0x000fe400000000d4 */
[----:B------:R-:W-:Y:S02]  /*4320*/  PRMT R162, R162, 0x5410, R203 ;  /* 0x00005410a2a27816 */ /* 0x000fe400000000cb */
[----:B------:R-:W-:Y:S01]  /*4330*/  PRMT R160, R200, 0x5410, R160 ;  /* 0x00005410c8a07816 */ /* 0x000fe200000000a0 */
[----:B------:R-:W-:Y:S01]  /*4340*/  BAR.SYNC.DEFER_BLOCKING 0x0 ;  /* 0x0000000000007b1d */ /* 0x000fe20000010000 */
[----:B------:R-:W-:-:S02]  /*4350*/  ISETP.GE.AND P0, PT, R4, R0, PT ;  /* 0x000000000400720c */ /* 0x000fc40003f06270 */
[----:B0-----:R-:W-:Y:S02]  /*4360*/  IADD3 R192, P1, R2, R180, RZ ;  /* 0x000000b402c07210 */ /* 0x001fe40007f3e0ff */
[----:B------:R-:W-:Y:S02]  /*4370*/  PRMT R201, RZ, 0x7610, R201 ;  /* 0x00007610ffc97816 */ /* 0x000fe400000000c9 */
[----:B------:R-:W-:Y:S01]  /*4380*/  PRMT R200, RZ, 0x7610, R200 ;  /* 0x00007610ffc87816 */ /* 0x000fe200000000c8 */
[----:B------:R-:W-:Y:S01]  /*4390*/  IMAD.X R193, R248, 0x1, R172, P1 ;  /* 0x00000001f8c17824 */ /* 0x000fe200008e06ac */
[----:B------:R0:W-:Y:S05]  /*43a0*/  STS.128 [R246+UR12], R160 ;  /* 0x000000a0f6007988 */ /* 0x0001ea0008000c0c */
[----:B------:R1:W4:Y:S01]  /*43b0*/  @!P0 LDG.E.U8 R201, desc[UR14][R192.64] ;  /* 0x0000000ec0c98981 */ /* 0x000322000c1e1100 */
[----:B0-----:R-:W-:-:S02]  /*43c0*/  IADD3 R160, P2, R2, R179, RZ ;  /* 0x000000b302a07210 */ /* 0x001fc40007f5e0ff */
[----:B------:R-:W-:-:S03]  /*43d0*/  IADD3 R162, P1, R2, R178, RZ ;  /* 0x000000b202a27210 */ /* 0x000fc60007f3e0ff */
[C---:B------:R-:W-:Y:S01]  /*43e0*/  IMAD.X R161, R248.reuse, 0x1, R170, P2 ;  /* 0x00000001f8a17824 */ /* 0x040fe200010e06aa */
[----:B-1----:R-:W-:Y:S01]  /*43f0*/  PRMT R192, RZ, 0x7610, R192 ;  /* 0x00007610ffc07816 */ /* 0x002fe200000000c0 */
[----:B------:R-:W-:-:S03]  /*4400*/  IMAD.X R163, R248, 0x1, R168, P1 ;  /* 0x00000001f8a37824 */ /* 0x000fc600008e06a8 */
[----:B------:R0:W4:Y:S01]  /*4410*/  @!P0 LDG.E.U8 R200, desc[UR14][R160.64] ;  /* 0x0000000ea0c88981 */ /* 0x000122000c1e1100 */
[----:B------:R-:W-:-:S03]  /*4420*/  PRMT R193, RZ, 0x7610, R193 ;  /* 0x00007610ffc17816 */ /* 0x000fc600000000c1 */
[----:B------:R1:W4:Y:S01]  /*4430*/  @!P0 LDG.E.U8 R192, desc[UR14][R162.64] ;  /* 0x0000000ea2c08981 */ /* 0x000322000c1e1100 */
[----:B0-----:R-:W-:-:S05]  /*4440*/  IADD3 R160, P1, R2, R177, RZ ;  /* 0x000000b102a07210 */ /* 0x001fca0007f3e0ff */
[----:B------:R-:W-:Y:S01]  /*4450*/  IMAD.X R161, R248, 0x1, R166, P1 ;  /* 0x00000001f8a17824 */ /* 0x000fe200008e06a6 */
[----:B-1----:R-:W-:-:S04]  /*4460*/  IADD3 R162, P1, R2, R176, RZ ;  /* 0x000000b002a27210 */ /* 0x002fc80007f3e0ff */
[----:B------:R0:W4:Y:S01]  /*4470*/  @!P0 LDG.E.U8 R193, desc[UR14][R160.64] ;  /* 0x0000000ea0c18981 */ /* 0x000122000c1e1100 */
[----:B------:R-:W-:Y:S01]  /*4480*/  IMAD.X R163, R248, 0x1, R164, P1 ;  /* 0x00000001f8a37824 */ /* 0x000fe200008e06a4 */
[----:B------:R-:W-:Y:S02]  /*4490*/  PRMT R203, RZ, 0x7610, R203 ;  /* 0x00007610ffcb7816 */ /* 0x000fe400000000cb */
[----:B0-----:R-:W-:-:S05]  /*44a0*/  IADD3 R160, P1, R2, R175, RZ ;  /* 0x000000af02a07210 */ /* 0x001fca0007f3e0ff */
[----:B------:R-:W-:-:S05]  /*44b0*/  IMAD.X R161, R248, 0x1, R158, P1 ;  /* 0x00000001f8a17824 */ /* 0x000fca00008e069e */
[----:B------:R0:W4:Y:S01]  /*44c0*/  @!P0 LDG.E.U8 R203, desc[UR14][R160.64] ;  /* 0x0000000ea0cb8981 */ /* 0x000122000c1e1100 */
        /* <DEDUP_REMOVED lines=65> */
[----:B------:R-:W-:-:S06]  /*48e0*/  PRMT R202, RZ, 0x7610, R202 ;  /* 0x00007610ffca7816 */ /* 0x000fcc00000000ca */
[----:B------:R3:W4:Y:S01]  /*48f0*/  @!P0 LDG.E.U8 R202, desc[UR14][R162.64] ;  /* 0x0000000ea2ca8981 */ /* 0x000722000c1e1100 */
[----:B0-----:R-:W-:-:S05]  /*4900*/  IADD3 R160, P1, R2, R219, RZ ;  /* 0x000000db02a07210 */ /* 0x001fca0007f3e0ff */
[----:B------:R-:W-:-:S05]  /*4910*/  IMAD.X R161, R248, 0x1, R217, P1 ;  /* 0x00000001f8a17824 */ /* 0x000fca00008e06d9 */
[----:B------:R0:W4:Y:S01]  /*4920*/  @!P0 LDG.E.U8 R232, desc[UR14][R160.64] ;  /* 0x0000000ea0e88981 */ /* 0x000122000c1e1100 */
[----:B---3--:R-:W-:Y:S02]  /*4930*/  LOP3.LUT R163, R194, 0xffff, RZ, 0xc0, !PT ;  /* 0x0000ffffc2a37812 */ /* 0x008fe400078ec0ff */
[----:B------:R-:W-:Y:S02]  /*4940*/  PRMT R194, RZ, 0x7610, R194 ;  /* 0x00007610ffc27816 */ /* 0x000fe400000000c2 */
[----:B0-----:R-:W-:-:S05]  /*4950*/  IADD3 R160, P1, R2, R223, RZ ;  /* 0x000000df02a07210 */ /* 0x001fca0007f3e0ff */
[----:B------:R-:W-:Y:S01]  /*4960*/  IMAD.X R161, R248, 0x1, R221, P1 ;  /* 0x00000001f8a17824 */ /* 0x000fe200008e06dd */
[----:B------:R-:W-:Y:S02]  /*4970*/  LOP3.LUT R162, R188, 0xffff, RZ, 0xc0, !PT ;  /* 0x0000ffffbca27812 */ /* 0x000fe400078ec0ff */
[----:B------:R-:W-:Y:S02]  /*4980*/  LOP3.LUT R185, R185, 0xffff, RZ, 0xc0, !PT ;  /* 0x0000ffffb9b97812 */ /* 0x000fe400078ec0ff */
[----:B------:R0:W3:Y:S02]  /*4990*/  @!P0 LDG.E.U8 R194, desc[UR14][R160.64] ;  /* 0x0000000ea0c28981 */ /* 0x0000e4000c1e1100 */
[--C-:B------:R-:W-:Y:S02]  /*49a0*/  PRMT R162, R162, 0x3340, R185.reuse ;  /* 0x00003340a2a27816 */ /* 0x100fe400000000b9 */
[----:B------:R-:W-:Y:S02]  /*49b0*/  PRMT R185, RZ, 0x7610, R185 ;  /* 0x00007610ffb97816 */ /* 0x000fe400000000b9 */
[----:B0-----:R-:W-:-:S05]  /*49c0*/  IADD3 R160, P1, R2, R227, RZ ;  /* 0x000000e302a07210 */ /* 0x001fca0007f3e0ff */
[----:B------:R-:W-:Y:S01]  /*49d0*/  IMAD.X R161, R248, 0x1, R225, P1 ;  /* 0x00000001f8a17824 */ /* 0x000fe200008e06e1 */
[----:B-----5:R-:W-:Y:S02]  /*49e0*/  LOP3.LUT R183, R183, 0xffff, RZ, 0xc0, !PT ;  /* 0x0000ffffb7b77812 */ /* 0x020fe400078ec0ff */
[----:B------:R-:W-:Y:S02]  /*49f0*/  LOP3.LUT R188, R191, 0xffff, RZ, 0xc0, !PT ;  /* 0x0000ffffbfbc7812 */ /* 0x000fe400078ec0ff */
[----:B------:R0:W5:Y:S02]  /*4a00*/  @!P0 LDG.E.U8 R185, desc[UR14][R160.64] ;  /* 0x0000000ea0b98981 */ /* 0x000164000c1e1100 */
[----:B------:R-:W-:Y:S02]  /*4a10*/  PRMT R188, R183, 0x3340, R188 ;  /* 0x00003340b7bc7816 */ /* 0x000fe400000000bc */
        /* <DEDUP_REMOVED lines=23> */
[----:B------:R-:W-:-:S05]  /*4b90*/  IMAD.X R161, R248, 0x1, R237, P1 ;  /* 0x00000001f8a17824 */ /* 0x000fca00008e06ed */
[----:B------:R0:W3:Y:S01]  /*4ba0*/  @!P0 LDG.E.U8 R186, desc[UR14][R160.64] ;  /* 0x0000000ea0ba8981 */ /* 0x0000e2000c1e1100 */
[----:B------:R-:W-:Y:S02]  /*4bb0*/  PRMT R191, RZ, 0x7610, R191 ;  /* 0x00007610ffbf7816 */ /* 0x000fe400000000bf */
[----:B0-----:R-:W-:-:S05]  /*4bc0*/  IADD3 R160, P1, R2, R240, RZ ;  /* 0x000000f002a07210 */ /* 0x001fca0007f3e0ff */
[----:B------:R-:W-:Y:S01]  /*4bd0*/  IMAD.X R161, R248, 0x1, R239, P1 ;  /* 0x00000001f8a17824 */ /* 0x000fe200008e06ef */
[----:B------:R-:W-:-:S04]  /*4be0*/  LOP3.LUT R195, R195, 0xffff, RZ, 0xc0, !PT ;  /* 0x0000ffffc3c37812 */ /* 0x000fc800078ec0ff */
[----:B------:R0:W3:Y:S01]  /*4bf0*/  @!P0 LDG.E.U8 R191, desc[UR14][R160.64] ;  /* 0x0000000ea0bf8981 */ /* 0x0000e2000c1e1100 */
[----:B------:R-:W-:Y:S02]  /*4c00*/  PRMT R163, R163, 0x3340, R195 ;  /* 0x00003340a3a37816 */ /* 0x000fe400000000c3 */
[----:B------:R-:W-:Y:S02]  /*4c10*/  LOP3.LUT R195, R196, 0xffff, RZ, 0xc0, !PT ;  /* 0x0000ffffc4c37812 */ /* 0x000fe400078ec0ff */
        /* <DEDUP_REMOVED lines=8> */
[----:B0-----:R-:W-:Y:S02]  /*4ca0*/  PRMT R160, R163, 0x5410, R162 ;  /* 0x00005410a3a07816 */ /* 0x001fe400000000a2 */
[----:B------:R-:W-:-:S05]  /*4cb0*/  IADD3 R162, P1, R2, R3, RZ ;  /* 0x0000000302a27210 */ /* 0x000fca0007f3e0ff */
[----:B------:R-:W-:-:S05]  /*4cc0*/  IMAD.X R163, R248, 0x1, R174, P1 ;  /* 0x00000001f8a37824 */ /* 0x000fca00008e06ae */
[----:B------:R0:W3:Y:S01]  /*4cd0*/  @!P0 LDG.E.U8 R198, desc[UR14][R162.64] ;  /* 0x0000000ea2c68981 */ /* 0x0000e2000c1e1100 */
[----:B--2---:R-:W-:-:S04]  /*4ce0*/  LOP3.LUT R199, R199, 0xffff, RZ, 0xc0, !PT ;  /* 0x0000ffffc7c77812 */ /* 0x004fc800078ec0ff */
[----:B------:R-:W-:Y:S02]  /*4cf0*/  PRMT R197, R197, 0x3340, R199 ;  /* 0x00003340c5c57816 */ /* 0x000fe400000000c7 */
[----:B------:R-:W-:Y:S02]  /*4d00*/  LOP3.LUT R199, R246, 0x10, RZ, 0x3c, !PT ;  /* 0x00000010f6c77812 */ /* 0x000fe400078e3cff */
[----:B------:R-:W-:Y:S02]  /*4d10*/  PRMT R161, R188, 0x5410, R189 ;  /* 0x00005410bca17816 */ /* 0x000fe400000000bd */
[----:B0-----:R-:W-:Y:S02]  /*4d20*/  PRMT R162, R187, 0x5410, R190 ;  /* 0x00005410bba27816 */ /* 0x001fe400000000be */
[----:B------:R-:W-:-:S05]  /*4d30*/  PRMT R163, R195, 0x5410, R197 ;  /* 0x00005410c3a37816 */ /* 0x000fca00000000c5 */
[----:B------:R0:W-:Y:S04]  /*4d40*/  STS.128 [R199+UR12], R160 ;  /* 0x000000a0c7007988 */ /* 0x0001e80008000c0c */
[----:B----4-:R0:W-:Y:S04]  /*4d50*/  STS.U8 [R247+UR12+0x1f00], R201 ;  /* 0x001f00c9f7007988 */ /* 0x0101e8000800000c */
[----:B------:R0:W-:Y:S04]  /*4d60*/  STS.U8 [R247+UR12+0x1e00], R192 ;  /* 0x001e00c0f7007988 */ /* 0x0001e8000800000c */
        /* <DEDUP_REMOVED lines=10> */
[----:B-----5:R0:W-:Y:S04]  /*4e10*/  STS.U8 [R247+UR12+0x1300], R185 ;  /* 0x001300b9f7007988 */ /* 0x0201e8000800000c */
[----:B---3--:R0:W-:Y:S04]  /*4e20*/  STS.U8 [R247+UR12+0x1200], R184 ;  /* 0x001200b8f7007988 */ /* 0x0081e8000800000c */
        /* <DEDUP_REMOVED lines=17> */
[----:B------:R0:W-:Y:S01]  /*4f40*/  STS.U8 [R243+UR12+0x1f80], R198 ;  /* 0x001f80c6f3007988 */ /* 0x0001e2000800000c */
[----:B------:R1:W-:Y:S06]  /*4f50*/  MEMBAR.ALL.CTA ;  /* 0x0000000000007992 */ /* 0x0003ec0000008000 */
[----:B-1----:R-:W1:Y:S01]  /*4f60*/  FENCE.VIEW.ASYNC.S ;  /* 0x00000000000073c6 */ /* 0x002e620000000000 */
[----:B------:R-:W-:Y:S01]  /*4f70*/  R2UR UR8, R244 ;  /* 0x00000000f40872ca */ /* 0x000fe200000e0000 */
[----:B-1----:R-:W-:Y:S06]  /*4f80*/  BAR.SYNC.DEFER_BLOCKING 0x0 ;  /* 0x0000000000007b1d */ /* 0x002fec0000010000 */
[----:B------:R-:W-:Y:S01]  /*4f90*/  UMOV UR9, 0xc0000010 ;  /* 0xc000001000097882 */ /* 0x000fe20000000000 */
[----:B------:R-:W-:Y:S01]  /*4fa0*/  UMOV UR6, UR10 ;  /* 0x0000000a00067c82 */ /* 0x000fe20008000000 */
[----:B------:R-:W-:Y:S01]  /*4fb0*/  UMOV UR7, UR11 ;  /* 0x0000000b00077c82 */ /* 0x000fe20008000000 */
[----:B------:R-:W-:-:S06]  /*4fc0*/  WARPGROUP.ARRIVE ;  /* 0x00000000000079c5 */ /* 0x000fcc0000000000 */
[----:B------:R-:W-:-:S12]  /*4fd0*/  QGMMA.64x128x32.F32.E5M2.E5M2 R88, gdesc[UR8], R88 ;  /* 0x01e00000085879f3 */ /* 0x000fd80008703858 */
[----:B------:R-:W-:Y:S01]  /*4fe0*/  QGMMA.64x128x32.F32.E5M2.E5M2 R24, gdesc[UR4], R24, gsb0 ;  /* 0x01e00000041879f3 */ /* 0x000fe20008003818 */
[----:B------:R-:W-:-:S04]  /*4ff0*/  IADD3 R177, P4, R177, UR16, RZ ;  /* 0x00000010b1b17c10 */ /* 0x000fc8000ff9e0ff */
[----:B------:R-:W-:Y:S02]  /*5000*/  IADD3.X R166, R166, UR17, RZ, P4, !PT ;  /* 0x00000011a6a67c10 */ /* 0x000fe4000a7fe4ff */
[----:B------:R-:W-:Y:S02]  /*5010*/  IADD3 R165, P4, R165, UR16, RZ ;  /* 0x00000010a5a57c10 */ /* 0x000fe4000ff9e0ff */
[----:B------:R-:W-:Y:S02]  /*5020*/  IADD3 R3, P0, R3, UR16, RZ ;  /* 0x0000001003037c10 */ /* 0x000fe4000ff1e0ff */
[----:B------:R-:W-:Y:S02]  /*5030*/  IADD3 R180, P1, R180, UR16, RZ ;  /* 0x00000010b4b47c10 */ /* 0x000fe4000ff3e0ff */
[----:B------:R-:W-:Y:S02]  /*5040*/  IADD3 R179, P2, R179, UR16, RZ ;  /* 0x00000010b3b37c10 */ /* 0x000fe4000ff5e0ff */
[----:B------:R-:W-:-:S02]  /*5050*/  IADD3 R178, P3, R178, UR16, RZ ;  /* 0x00000010b2b27c10 */ /* 0x000fc4000ff7e0ff */
[----:B------:R-:W-:Y:S02]  /*5060*/  IADD3.X R20, R20, UR17, RZ, P4, !PT ;  /* 0x0000001114147c10 */ /* 0x000fe4000a7fe4ff */
[----:B------:R-:W-:Y:S02]  /*5070*/  IADD3 R19, P4, R19, UR16, RZ ;  /* 0x0000001013137c10 */ /* 0x000fe4000ff9e0ff */
[----:B------:R-:W-:Y:S02]  /*5080*/  IADD3 R176, P5, R176, UR16, RZ ;  /* 0x00000010b0b07c10 */ /* 0x000fe4000ffbe0ff */
[----:B------:R-:W-:Y:S02]  /*5090*/  IADD3.X R174, R174, UR17, RZ, P0, !PT ;  /* 0x00000011aeae7c10 */ /* 0x000fe400087fe4ff */
[----:B------:R-:W-:Y:S02]  /*50a0*/  IADD3.X R172, R172, UR17, RZ, P1, !PT ;  /* 0x00000011acac7c10 */ /* 0x000fe40008ffe4ff */
[----:B------:R-:W-:-:S02]  /*50b0*/  IADD3.X R170, R170, UR17, RZ, P2, !PT ;  /* 0x00000011aaaa7c10 */ /* 0x000fc400097fe4ff */
[----:B------:R-:W-:Y:S02]  /*50c0*/  IADD3.X R168, R168, UR17, RZ, P3, !PT ;  /* 0x00000011a8a87c10 */ /* 0x000fe40009ffe4ff */
[----:B------:R-:W-:Y:S02]  /*50d0*/  IADD3 R175, P6, R175, UR16, RZ ;  /* 0x00000010afaf7c10 */ /* 0x000fe4000ffde0ff */
[----:B------:R-:W-:Y:S02]  /*50e0*/  IADD3 R173, P0, R173, UR16, RZ ;  /* 0x00000010adad7c10 */ /* 0x000fe4000ff1e0ff */
[----:B------:R-:W-:Y:S02]  /*50f0*/  IADD3 R171, P1, R171, UR16, RZ ;  /* 0x00000010abab7c10 */ /* 0x000fe4000ff3e0ff */
[----:B------:R-:W-:Y:S02]  /*5100*/  IADD3 R169, P2, R169, UR16, RZ ;  /* 0x00000010a9a97c10 */ /* 0x000fe4000ff5e0ff */
[----:B------:R-:W-:Y:S01]  /*5110*/  IADD3 R167, P3, R167, UR16, RZ ;  /* 0x00000010a7a77c10 */ /* 0x000fe2000ff7e0ff */
[----:B------:R-:W-:Y:S01]  /*5120*/  VIADD R5, R5, 0xffffffff ;  /* 0xffffffff05057836 */ /* 0x000fe20000000000 */
[----:B------:R-:W-:-:S02]  /*5130*/  IADD3.X R10, R10, UR17, RZ, P4, !PT ;  /* 0x000000110a0a7c10 */ /* 0x000fc4000a7fe4ff */
[----:B------:R-:W-:Y:S02]  /*5140*/  IADD3.X R164, R164, UR17, RZ, P5, !PT ;  /* 0x00000011a4a47c10 */ /* 0x000fe4000affe4ff */
[----:B------:R-:W-:Y:S02]  /*5150*/  IADD3 R227, P4, R227, UR16, RZ ;  /* 0x00000010e3e37c10 */ /* 0x000fe4000ff9e0ff */
[----:B------:R-:W-:Y:S02]  /*5160*/  IADD3 R159, P5, R159, UR16, RZ ;  /* 0x000000109f9f7c10 */ /* 0x000fe4000ffbe0ff */
[----:B------:R-:W-:Y:S02]  /*5170*/  IADD3.X R158, R158, UR17, RZ, P6, !PT ;  /* 0x000000119e9e7c10 */ /* 0x000fe4000b7fe4ff */
[----:B------:R-:W-:Y:S02]  /*5180*/  IADD3.X R156, R156, UR17, RZ, P0, !PT ;  /* 0x000000119c9c7c10 */ /* 0x000fe400087fe4ff */
[----:B------:R-:W-:-:S02]  /*5190*/  IADD3.X R154, R154, UR17, RZ, P1, !PT ;  /* 0x000000119a9a7c10 */ /* 0x000fc40008ffe4ff */
[----:B------:R-:W-:Y:S02]  /*51a0*/  IADD3.X R152, R152, UR17, RZ, P2, !PT ;  /* 0x0000001198987c10 */ /* 0x000fe400097fe4ff */
[----:B------:R-:W-:Y:S02]  /*51b0*/  IADD3.X R22, R22, UR17, RZ, P3, !PT ;  /* 0x0000001116167c10 */ /* 0x000fe40009ffe4ff */
[----:B------:R-:W-:Y:S02]  /*51c0*/  IADD3 R157, P6, R157, UR16, RZ ;  /* 0x000000109d9d7c10 */ /* 0x000fe4000ffde0ff */
[----:B------:R-:W-:Y:S02]  /*51d0*/  IADD3 R155, P0, R155, UR16, RZ ;  /* 0x000000109b9b7c10 */ /* 0x000fe4000ff1e0ff */
[----:B------:R-:W-:Y:S02]  /*51e0*/  IADD3 R153, P1, R153, UR16, RZ ;  /* 0x0000001099997c10 */ /* 0x000fe4000ff3e0ff */
[----:B------:R-:W-:-:S02]  /*51f0*/  IADD3 R23, P2, R23, UR16, RZ ;  /* 0x0000001017177c10 */ /* 0x000fc4000ff5e0ff */
[----:B------:R-:W-:Y:S02]  /*5200*/  IADD3 R21, P3, R21, UR16, RZ ;  /* 0x0000001015157c10 */ /* 0x000fe4000ff7e0ff */
[----:B------:R-:W-:Y:S02]  /*5210*/  IADD3.X R225, R225, UR17, RZ, P4, !PT ;  /* 0x00000011e1e17c10 */ /* 0x000fe4000a7fe4ff */
[----:B------:R-:W-:Y:S02]  /*5220*/  IADD3.X R18, R18, UR17, RZ, P5, !PT ;  /* 0x0000001112127c10 */ /* 0x000fe4000affe4ff */
[----:B------:R-:W-:Y:S02]  /*5230*/  ISETP.NE.U32.AND P4, PT, R5, RZ, PT ;  /* 0x000000ff0500720c */ /* 0x000fe40003f85070 */
[----:B------:R-:W-:Y:S02]  /*5240*/  IADD3 R17, P5, R17, UR16, RZ ;  /* 0x0000001011117c10 */ /* 0x000fe4000ffbe0ff */
[----:B------:R-:W-:-:S02]  /*5250*/  IADD3.X R16, R16, UR17, RZ, P6, !PT ;  /* 0x0000001110107c10 */ /* 0x000fc4000b7fe4ff */
[----:B------:R-:W-:Y:S02]  /*5260*/  IADD3.X R14, R14, UR17, RZ, P0, !PT ;  /* 0x000000110e0e7c10 */ /* 0x000fe400087fe4ff */
[----:B------:R-:W-:Y:S02]  /*5270*/  IADD3.X R13, R13, UR17, RZ, P1, !PT ;  /* 0x000000110d0d7c10 */ /* 0x000fe40008ffe4ff */
[----:B------:R-:W-:Y:S02]  /*5280*/  IADD3.X R12, R12, UR17, RZ, P2, !PT ;  /* 0x000000110c0c7c10 */ /* 0x000fe400097fe4ff */
[----:B------:R-:W-:Y:S02]  /*5290*/  IADD3.X R11, R11, UR17, RZ, P3, !PT ;  /* 0x000000110b0b7c10 */ /* 0x000fe40009ffe4ff */
[----:B------:R-:W-:Y:S02]  /*52a0*/  IADD3 R15, P6, R15, UR16, RZ ;  /* 0x000000100f0f7c10 */ /* 0x000fe4000ffde0ff */
[----:B------:R-:W-:-:S02]  /*52b0*/  IADD3 R211, P0, R211, UR16, RZ ;  /* 0x00000010d3d37c10 */ /* 0x000fc4000ff1e0ff */
[----:B------:R-:W-:Y:S02]  /*52c0*/  IADD3 R215, P1, R215, UR16, RZ ;  /* 0x00000010d7d77c10 */ /* 0x000fe4000ff3e0ff */
[----:B------:R-:W-:Y:S02]  /*52d0*/  IADD3 R219, P2, R219, UR16, RZ ;  /* 0x00000010dbdb7c10 */ /* 0x000fe4000ff5e0ff */
[----:B------:R-:W-:Y:S02]  /*52e0*/  IADD3 R223, P3, R223, UR16, RZ ;  /* 0x00000010dfdf7c10 */ /* 0x000fe4000ff7e0ff */
[----:B------:R-:W-:Y:S02]  /*52f0*/  IADD3.X R9, R9, UR17, RZ, P5, !PT ;  /* 0x0000001109097c10 */ /* 0x000fe4000affe4ff */
        /* <DEDUP_REMOVED lines=12> */
[----:B------:R-:W-:Y:S02]  /*53c0*/  IADD3 R7, P5, R251, R7, RZ ;  /* 0x00000007fb077210 */ /* 0x000fe40007fbe0ff */
[----:B------:R-:W-:-:S02]  /*53d0*/  IADD3.X R233, R233, UR17, RZ, P6, !PT ;  /* 0x00000011e9e97c10 */ /* 0x000fc4000b7fe4ff */
[----:B------:R-:W-:Y:S02]  /*53e0*/  IADD3.X R235, R235, UR17, RZ, P0, !PT ;  /* 0x00000011ebeb7c10 */ /* 0x000fe400087fe4ff */
[----:B------:R-:W-:Y:S02]  /*53f0*/  IADD3.X R237, R237, UR17, RZ, P1, !PT ;  /* 0x00000011eded7c10 */ /* 0x000fe40008ffe4ff */
[----:B------:R-:W-:Y:S02]  /*5400*/  IADD3.X R239, R239, UR17, RZ, P2, !PT ;  /* 0x00000011efef7c10 */ /* 0x000fe400097fe4ff */
[----:B------:R-:W-:Y:S01]  /*5410*/  IADD3.X R241, R241, UR17, RZ, P3, !PT ;  /* 0x00000011f1f17c10 */ /* 0x000fe20009ffe4ff */
[----:B------:R-:W-:Y:S02]  /*5420*/  WARPGROUP.DEPBAR.LE gsb0, 0x0 ;  /* 0x00008000000079c5 */ /* 0x000fe40000010000 */
[----:B------:R-:W-:Y:S01]  /*5430*/  VIADD R0, R0, 0xffffffe0 ;  /* 0xffffffe000007836 */ /* 0x000fe20000000000 */
[----:B------:R-:W-:Y:S01]  /*5440*/  LEA.HI.X.SX32 R6, R251, R6, 0x1, P5 ;  /* 0x00000006fb067211 */ /* 0x000fe200028f0eff */
[----:B0-----:R-:W-:Y:S06]  /*5450*/  @P4 BRA `(.L_x_1) ;  /* 0xffffffdc00884947 */ /* 0x001fec000383ffff */
.L_x_0:
[----:B------:R-:W0:Y:S01]  /*5460*/  S2R R248, SR_TID.X ;  /* 0x0000000000f87919 */ /* 0x000e220000002100 */
[----:B------:R-:W-:Y:S01]  /*5470*/  F2FP.SATFINITE.E5M2.F32.PACK_AB_MERGE_C R110, R111, R110, RZ ;  /* 0x0000006e6f6e723e */ /* 0x000fe200048060ff */
[----:B------:R-:W-:Y:S01]  /*5480*/  ULDC.64 UR4, c[0x0][0x228] ;  /* 0x00008a0000047ab9 */ /* 0x000fe20000000a00 */
[----:B------:R-:W-:Y:S01]  /*5490*/  F2FP.SATFINITE.E5M2.F32.PACK_AB_MERGE_C R111, R25, R24, RZ ;  /* 0x00000018196f723e */ /* 0x000fe200048060ff */
[----:B------:R-:W-:Y:S01]  /*54a0*/  ULDC UR6, c[0x0][0x22c] ;  /* 0x00008b0000067ab9 */ /* 0x000fe20000000800 */
[----:B------:R-:W-:Y:S02]  /*54b0*/  F2FP.SATFINITE.E5M2.F32.PACK_AB_MERGE_C R30, R31, R30, RZ ;  /* 0x0000001e1f1e723e */ /* 0x000fe400048060ff */
[----:B------:R-:W-:Y:S02]  /*54c0*/  F2FP.SATFINITE.E5M2.F32.PACK_AB_MERGE_C R27, R27, R26, RZ ;  /* 0x0000001a1b1b723e */ /* 0x000fe400048060ff */
[----:B------:R-:W-:Y:S02]  /*54d0*/  F2FP.SATFINITE.E5M2.F32.PACK_AB_MERGE_C R208, R89, R88, RZ ;  /* 0x0000005859d0723e */ /* 0x000fe400048060ff */
[----:B------:R-:W-:-:S02]  /*54e0*/  F2FP.SATFINITE.E5M2.F32.PACK_AB_MERGE_C R209, R91, R90, RZ ;  /* 0x0000005a5bd1723e */ /* 0x000fc400048060ff */
[----:B------:R-:W-:Y:S02]  /*54f0*/  F2FP.SATFINITE.E5M2.F32.PACK_AB_MERGE_C R210, R93, R92, RZ ;  /* 0x0000005c5dd2723e */ /* 0x000fe400048060ff */
[----:B------:R-:W-:Y:S02]  /*5500*/  F2FP.SATFINITE.E5M2.F32.PACK_AB_MERGE_C R215, R95, R94, RZ ;  /* 0x0000005e5fd7723e */ /* 0x000fe400048060ff */
[----:B------:R-:W-:Y:S02]  /*5510*/  F2FP.SATFINITE.E5M2.F32.PACK_AB_MERGE_C R26, R29, R28, RZ ;  /* 0x0000001c1d1a723e */ /* 0x000fe400048060ff */
[----:B------:R-:W-:Y:S02]  /*5520*/  F2FP.SATFINITE.E5M2.F32.PACK_AB_MERGE_C R59, R59, R58, RZ ;  /* 0x0000003a3b3b723e */ /* 0x000fe400048060ff */
[----:B------:R-:W-:Y:S02]  /*5530*/  PRMT R26, R111, 0x5410, R26 ;  /* 0x000054106f1a7816 */ /* 0x000fe4000000001a */
[----:B------:R-:W-:-:S02]  /*5540*/  PRMT R27, R27, 0x5410, R30 ;  /* 0x000054101b1b7816 */ /* 0x000fc4000000001e */
[----:B------:R-:W-:Y:S02]  /*5550*/  LEA R247, R247, UR12, 0x4 ;  /* 0x0000000cf7f77c11 */ /* 0x000fe4000f8e20ff */
[----:B------:R-:W-:Y:S02]  /*5560*/  F2FP.SATFINITE.E5M2.F32.PACK_AB_MERGE_C R28, R41, R40, RZ ;  /* 0x00000028291c723e */ /* 0x000fe400048060ff */
[----:B------:R-:W-:Y:S01]  /*5570*/  F2FP.SATFINITE.E5M2.F32.PACK_AB_MERGE_C R29, R43, R42, RZ ;  /* 0x0000002a2b1d723e */ /* 0x000fe200048060ff */
[----:B------:R-:W-:Y:S01]  /*5580*/  BAR.SYNC.DEFER_BLOCKING 0x0 ;  /* 0x0000000000007b1d */ /* 0x000fe20000010000 */
[----:B------:R-:W-:Y:S01]  /*5590*/  F2FP.SATFINITE.E5M2.F32.PACK_AB_MERGE_C R212, R97, R96, RZ ;  /* 0x0000006061d4723e */ /* 0x000fe200048060ff */
[C---:B0-----:R-:W-:Y:S01]  /*55a0*/  IMAD.SHL.U32 R25, R248.reuse, 0x40, RZ ;  /* 0x00000040f8197824 */ /* 0x041fe200078e00ff */
[----:B------:R-:W-:Y:S01]  /*55b0*/  F2FP.SATFINITE.E5M2.F32.PACK_AB_MERGE_C R214, R99, R98, RZ ;  /* 0x0000006263d6723e */ /* 0x000fe200048060ff */
[----:B------:R-:W-:Y:S01]  /*55c0*/  IMAD.SHL.U32 R24, R248, 0x10, RZ ;  /* 0x00000010f8187824 */ /* 0x000fe200078e00ff */
[----:B------:R-:W-:-:S02]  /*55d0*/  F2FP.SATFINITE.E5M2.F32.PACK_AB_MERGE_C R217, R101, R100, RZ ;  /* 0x0000006465d9723e */ /* 0x000fc400048060ff */
[----:B------:R-:W-:Y:S01]  /*55e0*/  LOP3.LUT R31, R25, 0x400, RZ, 0xc0, !PT ;  /* 0x00000400191f7812 */ /* 0x000fe200078ec0ff */
[----:B------:R-:W-:Y:S01]  /*55f0*/  IMAD.SHL.U32 R25, R248, 0x8, RZ ;  /* 0x00000008f8197824 */ /* 0x000fe200078e00ff */
[----:B------:R-:W-:Y:S02]  /*5600*/  LOP3.LUT R24, R24, 0xf0, RZ, 0xc0, !PT ;  /* 0x000000f018187812 */ /* 0x000fe400078ec0ff */
[----:B------:R-:W-:Y:S02]  /*5610*/  F2FP.SATFINITE.E5M2.F32.PACK_AB_MERGE_C R218, R103, R102, RZ ;  /* 0x0000006667da723e */ /* 0x000fe400048060ff */
[----:B------:R-:W-:Y:S02]  /*5620*/  IADD3 R24, R31, UR12, R24 ;  /* 0x0000000c1f187c10 */ /* 0x000fe4000fffe018 */
[----:B------:R-:W-:Y:S02]  /*5630*/  LOP3.LUT R25, R25, 0x300, RZ, 0xc0, !PT ;  /* 0x0000030019197812 */ /* 0x000fe400078ec0ff */
[----:B------:R-:W-:-:S02]  /*5640*/  F2FP.SATFINITE.E5M2.F32.PACK_AB_MERGE_C R32, R33, R32, RZ ;  /* 0x000000202120723e */ /* 0x000fc400048060ff */
[----:B------:R-:W-:Y:S01]  /*5650*/  F2FP.SATFINITE.E5M2.F32.PACK_AB_MERGE_C R34, R35, R34, RZ ;  /* 0x000000222322723e */ /* 0x000fe200048060ff */
[----:B------:R-:W-:Y:S01]  /*5660*/  IMAD.IADD R58, R25, 0x1, R24 ;  /* 0x00000001193a7824 */ /* 0x000fe200078e0218 */
[----:B------:R-:W-:Y:S02]  /*5670*/  PRMT R24, R208, 0x5410, R210 ;  /* 0x00005410d0187816 */ /* 0x000fe400000000d2 */
[----:B------:R-:W-:Y:S02]  /*5680*/  PRMT R25, R209, 0x5410, R215 ;  /* 0x00005410d1197816 */ /* 0x000fe400000000d7 */
[----:B------:R-:W-:Y:S02]  /*5690*/  F2FP.SATFINITE.E5M2.F32.PACK_AB_MERGE_C R37, R37, R36, RZ ;  /* 0x000000242525723e */ /* 0x000fe400048060ff */
[----:B------:R-:W-:Y:S01]  /*56a0*/  F2FP.SATFINITE.E5M2.F32.PACK_AB_MERGE_C R39, R39, R38, RZ ;  /* 0x000000262727723e */ /* 0x000fe200048060ff */
[----:B------:R0:W-:Y:S01]  /*56b0*/  STSM.16.M88.4 [R58], R24 ;  /* 0x000000183a007844 */ /* 0x0001e20000000200 */
[----:B------:R-:W-:-:S02]  /*56c0*/  F2FP.SATFINITE.E5M2.F32.PACK_AB_MERGE_C R36, R47, R46, RZ ;  /* 0x0000002e2f24723e */ /* 0x000fc400048060ff */
[----:B------:R-:W-:Y:S01]  /*56d0*/  F2FP.SATFINITE.E5M2.F32.PACK_AB_MERGE_C R211, R105, R104, RZ ;  /* 0x0000006869d3723e */ /* 0x000fe200048060ff */
[----:B------:R-:W-:Y:S01]  /*56e0*/  BAR.SYNC.DEFER_BLOCKING 0x0 ;  /* 0x0000000000007b1d */ /* 0x000fe20000010000 */
[----:B------:R-:W-:Y:S02]  /*56f0*/  F2FP.SATFINITE.E5M2.F32.PACK_AB_MERGE_C R213, R107, R106, RZ ;  /* 0x0000006a6bd5723e */ /* 0x000fe400048060ff */
[----:B------:R-:W-:Y:S02]  /*5700*/  F2FP.SATFINITE.E5M2.F32.PACK_AB_MERGE_C R216, R109, R108, RZ ;  /* 0x0000006c6dd8723e */ /* 0x000fe400048060ff */
[----:B------:R-:W-:Y:S02]  /*5710*/  F2FP.SATFINITE.E5M2.F32.PACK_AB_MERGE_C R45, R45, R44, RZ ;  /* 0x0000002c2d2d723e */ /* 0x000fe400048060ff */
[----:B------:R-:W-:Y:S02]  /*5720*/  F2FP.SATFINITE.E5M2.F32.PACK_AB_MERGE_C R112, R113, R112, RZ ;  /* 0x000000707170723e */ /* 0x000fe400048060ff */
[----:B------:R-:W-:-:S02]  /*5730*/  F2FP.SATFINITE.E5M2.F32.PACK_AB_MERGE_C R114, R115, R114, RZ ;  /* 0x000000727372723e */ /* 0x000fc400048060ff */
[----:B------:R-:W-:Y:S02]  /*5740*/  F2FP.SATFINITE.E5M2.F32.PACK_AB_MERGE_C R116, R117, R116, RZ ;  /* 0x000000747574723e */ /* 0x000fe400048060ff */
[----:B0-----:R-:W-:Y:S02]  /*5750*/  PRMT R24, R212, 0x5410, R217 ;  /* 0x00005410d4187816 */ /* 0x001fe400000000d9 */
[----:B------:R-:W-:Y:S02]  /*5760*/  PRMT R25, R214, 0x5410, R218 ;  /* 0x00005410d6197816 */ /* 0x000fe400000000da */
[----:B------:R-:W-:Y:S02]  /*5770*/  PRMT R26, R32, 0x5410, R37 ;  /* 0x00005410201a7816 */ /* 0x000fe40000000025 */
[----:B------:R-:W-:Y:S02]  /*5780*/  PRMT R27, R34, 0x5410, R39 ;  /* 0x00005410221b7816 */ /* 0x000fe40000000027 */
[----:B------:R-:W-:-:S02]  /*5790*/  F2FP.SATFINITE.E5M2.F32.PACK_AB_MERGE_C R118, R119, R118, RZ ;  /* 0x000000767776723e */ /* 0x000fc400048060ff */
[----:B------:R-:W-:Y:S01]  /*57a0*/  F2FP.SATFINITE.E5M2.F32.PACK_AB_MERGE_C R48, R49, R48, RZ ;  /* 0x000000303130723e */ /* 0x000fe200048060ff */
[----:B------:R-:W0:Y:S01]  /*57b0*/  LDS.128 R40, [R247] ;  /* 0x00000000f7287984 */ /* 0x000e220000000c00 */
[----:B------:R-:W-:Y:S02]  /*57c0*/  F2FP.SATFINITE.E5M2.F32.PACK_AB_MERGE_C R50, R51, R50, RZ ;  /* 0x000000323332723e */ /* 0x000fe400048060ff */
[----:B------:R-:W-:Y:S01]  /*57d0*/  F2FP.SATFINITE.E5M2.F32.PACK_AB_MERGE_C R53, R53, R52, RZ ;  /* 0x000000343535723e */ /* 0x000fe200048060ff */
[----:B------:R-:W-:Y:S01]  /*57e0*/  BAR.SYNC.DEFER_BLOCKING 0x0 ;  /* 0x0000000000007b1d */ /* 0x000fe20000010000 */
[----:B------:R-:W-:Y:S02]  /*57f0*/  F2FP.SATFINITE.E5M2.F32.PACK_AB_MERGE_C R55, R55, R54, RZ ;  /* 0x000000363737723e */ /* 0x000fe400048060ff */
[----:B------:R-:W-:Y:S02]  /*5800*/  F2FP.SATFINITE.E5M2.F32.PACK_AB_MERGE_C R120, R121, R120, RZ ;  /* 0x000000787978723e */ /* 0x000fe400048060ff */
[----:B------:R-:W-:-:S02]  /*5810*/  F2FP.SATFINITE.E5M2.F32.PACK_AB_MERGE_C R122, R123, R122, RZ ;  /* 0x0000007a7b7a723e */ /* 0x000fc400048060ff */
[----:B------:R-:W-:Y:S02]  /*5820*/  F2FP.SATFINITE.E5M2.F32.PACK_AB_MERGE_C R124, R125, R124, RZ ;  /* 0x0000007c7d7c723e */ /* 0x000fe400048060ff */
[----:B------:R-:W-:Y:S02]  /*5830*/  F2FP.SATFINITE.E5M2.F32.PACK_AB_MERGE_C R126, R127, R126, RZ ;  /* 0x0000007e7f7e723e */ /* 0x000fe400048060ff */
[----:B------:R-:W-:Y:S02]  /*5840*/  F2FP.SATFINITE.E5M2.F32.PACK_AB_MERGE_C R56, R57, R56, RZ ;  /* 0x000000383938723e */ /* 0x000fe400048060ff */
[----:B------:R-:W-:Y:S02]  /*5850*/  F2FP.SATFINITE.E5M2.F32.PACK_AB_MERGE_C R61, R61, R60, RZ ;  /* 0x0000003c3d3d723e */ /* 0x000fe400048060ff */
[----:B------:R-:W-:Y:S02]  /*5860*/  F2FP.SATFINITE.E5M2.F32.PACK_AB_MERGE_C R62, R63, R62, RZ ;  /* 0x0000003e3f3e723e */ /* 0x000fe400048060ff */
[----:B------:R-:W-:-:S02]  /*5870*/  F2FP.SATFINITE.E5M2.F32.PACK_AB_MERGE_C R128, R129, R128, RZ ;  /* 0x000000808180723e */ /* 0x000fc400048060ff */
[----:B------:R-:W-:Y:S02]  /*5880*/  F2FP.SATFINITE.E5M2.F32.PACK_AB_MERGE_C R130, R131, R130, RZ ;  /* 0x000000828382723e */ /* 0x000fe400048060ff */
[----:B------:R-:W-:Y:S02]  /*5890*/  F2FP.SATFINITE.E5M2.F32.PACK_AB_MERGE_C R132, R133, R132, RZ ;  /* 0x000000848584723e */ /* 0x000fe400048060ff */
[----:B------:R-:W-:Y:S01]  /*58a0*/  F2FP.SATFINITE.E5M2.F32.PACK_AB_MERGE_C R134, R135, R134, RZ ;  /* 0x000000868786723e */ /* 0x000fe200048060ff */
[----:B------:R1:W-:Y:S01]  /*58b0*/  STSM.16.M88.4 [R58], R24 ;  /* 0x000000183a007844 */ /* 0x0003e20000000200 */
[----:B------:R-:W-:Y:S02]  /*58c0*/  F2FP.SATFINITE.E5M2.F32.PACK_AB_MERGE_C R46, R65, R64, RZ ;  /* 0x00000040412e723e */ /* 0x000fe400048060ff */
[----:B------:R-:W-:Y:S02]  /*58d0*/  F2FP.SATFINITE.E5M2.F32.PACK_AB_MERGE_C R47, R67, R66, RZ ;  /* 0x00000042432f723e */ /* 0x000fe400048060ff */
[----:B------:R-:W-:-:S02]  /*58e0*/  F2FP.SATFINITE.E5M2.F32.PACK_AB_MERGE_C R69, R69, R68, RZ ;  /* 0x000000444545723e */ /* 0x000fc400048060ff */
[----:B------:R-:W-:Y:S02]  /*58f0*/  F2FP.SATFINITE.E5M2.F32.PACK_AB_MERGE_C R70, R71, R70, RZ ;  /* 0x000000464746723e */ /* 0x000fe400048060ff */
[----:B------:R-:W-:Y:S02]  /*5900*/  PRMT R44, R128, 0x5410, R132 ;  /* 0x00005410802c7816 */ /* 0x000fe40000000084 */
[----:B------:R-:W-:Y:S02]  /*5910*/  PRMT R46, R46, 0x5410, R69 ;  /* 0x000054102e2e7816 */ /* 0x000fe40000000045 */
[----:B------:R-:W-:Y:S02]  /*5920*/  PRMT R47, R47, 0x5410, R70 ;  /* 0x000054102f2f7816 */ /* 0x000fe40000000046 */
[----:B------:R-:W-:Y:S02]  /*5930*/  F2FP.SATFINITE.E5M2.F32.PACK_AB_MERGE_C R136, R137, R136, RZ ;  /* 0x000000888988723e */ /* 0x000fe400048060ff */
[----:B-1----:R-:W-:Y:S01]  /*5940*/  PRMT R27, R29, 0x5410, R36 ;  /* 0x000054101d1b7816 */ /* 0x002fe20000000024 */
[----:B------:R-:W-:Y:S01]  /*5950*/  BAR.SYNC.DEFER_BLOCKING 0x0 ;  /* 0x0000000000007b1d */ /* 0x000fe20000010000 */
[----:B------:R-:W-:-:S02]  /*5960*/  PRMT R24, R211, 0x5410, R216 ;  /* 0x00005410d3187816 */ /* 0x000fc400000000d8 */
[----:B------:R-:W-:Y:S02]  /*5970*/  PRMT R25, R213, 0x5410, R110 ;  /* 0x00005410d5197816 */ /* 0x000fe4000000006e */
[----:B------:R-:W-:Y:S02]  /*5980*/  PRMT R26, R28, 0x5410, R45 ;  /* 0x000054101c1a7816 */ /* 0x000fe4000000002d */
[----:B------:R-:W-:Y:S02]  /*5990*/  PRMT R45, R130, 0x5410, R134 ;  /* 0x00005410822d7816 */ /* 0x000fe40000000086 */
[----:B------:R-:W-:Y:S02]  /*59a0*/  F2FP.SATFINITE.E5M2.F32.PACK_AB_MERGE_C R138, R139, R138, RZ ;  /* 0x0000008a8b8a723e */ /* 0x000fe400048060ff */
[----:B------:R-:W-:Y:S02]  /*59b0*/  F2FP.SATFINITE.E5M2.F32.PACK_AB_MERGE_C R140, R141, R140, RZ ;  /* 0x0000008c8d8c723e */ /* 0x000fe400048060ff */
[----:B------:R-:W-:-:S02]  /*59c0*/  F2FP.SATFINITE.E5M2.F32.PACK_AB_MERGE_C R142, R143, R142, RZ ;  /* 0x0000008e8f8e723e */ /* 0x000fc400048060ff */
[----:B------:R-:W-:Y:S02]  /*59d0*/  F2FP.SATFINITE.E5M2.F32.PACK_AB_MERGE_C R72, R73, R72, RZ ;  /* 0x000000484948723e */ /* 0x000fe400048060ff */
[----:B------:R-:W-:Y:S02]  /*59e0*/  F2FP.SATFINITE.E5M2.F32.PACK_AB_MERGE_C R74, R75, R74, RZ ;  /* 0x0000004a4b4a723e */ /* 0x000fe400048060ff */
[----:B------:R-:W-:Y:S02]  /*59f0*/  F2FP.SATFINITE.E5M2.F32.PACK_AB_MERGE_C R77, R77, R76, RZ ;  /* 0x0000004c4d4d723e */ /* 0x000fe400048060ff */
[----:B------:R-:W-:Y:S02]  /*5a00*/  F2FP.SATFINITE.E5M2.F32.PACK_AB_MERGE_C R79, R79, R78, RZ ;  /* 0x0000004e4f4f723e */ /* 0x000fe400048060ff */
[----:B------:R-:W-:Y:S01]  /*5a10*/  F2FP.SATFINITE.E5M2.F32.PACK_AB_MERGE_C R144, R145, R144, RZ ;  /* 0x000000909190723e */ /* 0x000fe200048060ff */
[----:B------:R-:W1:Y:S01]  /*5a20*/  LDS.128 R36, [R247] ;  /* 0x00000000f7247984 */ /* 0x000e620000000c00 */
        /* <DEDUP_REMOVED lines=8> */
[--C-:B------:R-:W-:Y:S02]  /*5ab0*/  LOP3.LUT R222, R181, 0x1, R250.reuse, 0xfe, !PT ;  /* 0x00000001b5de7812 */ /* 0x100fe400078efefa */
[----:B------:R-:W-:Y:S01]  /*5ac0*/  ISETP.GE.AND P0, PT, R249, UR4, PT ;  /* 0x00000004f9007c0c */ /* 0x000fe2000bf06270 */
[----:B------:R-:W-:Y:S01]  /*5ad0*/  ULDC UR4, c[0x0][0x22c] ;  /* 0x00008b0000047ab9 */ /* 0x000fe20000000800 */
[C-C-:B------:R-:W-:Y:S02]  /*5ae0*/  LOP3.LUT R221, R181.reuse, 0x2, R250.reuse, 0xfe, !PT ;  /* 0x00000002b5dd7812 */ /* 0x140fe400078efefa */
[----:B------:R-:W-:Y:S01]  /*5af0*/  ISETP.LT.AND P4, PT, R222, UR4, !P0 ;  /* 0x00000004de007c0c */ /* 0x000fe2000c781270 */
[----:B------:R-:W-:Y:S01]  /*5b00*/  ULDC UR4, c[0x0][0x22c] ;  /* 0x00008b0000047ab9 */ /* 0x000fe20000000800 */
[--C-:B------:R-:W-:Y:S02]  /*5b10*/  LOP3.LUT R223, R181, 0x7f, R250.reuse, 0xfe, !PT ;  /* 0x0000007fb5df7812 */ /* 0x100fe400078efefa */
[----:B------:R-:W-:Y:S01]  /*5b20*/  ISETP.LT.AND P3, PT, R221, UR4, !P0 ;  /* 0x00000004dd007c0c */ /* 0x000fe2000c761270 */
[----:B------:R-:W-:Y:S01]  /*5b30*/  ULDC UR4, c[0x0][0x244] ;  /* 0x0000910000047ab9 */ /* 0x000fe20000000800 */
[----:B------:R-:W-:Y:S01]  /*5b40*/  LOP3.LUT R220, R181, 0x3, R250, 0xfe, !PT ;  /* 0x00000003b5dc7812 */ /* 0x000fe200078efefa */
[----:B------:R2:W-:Y:S01]  /*5b50*/  STSM.16.M88.4 [R58], R24 ;  /* 0x000000183a007844 */ /* 0x0005e20000000200 */
[----:B------:R-:W-:Y:S01]  /*5b60*/  ISETP.LT.AND P1, PT, R223, UR6, !P0 ;  /* 0x00000006df007c0c */ /* 0x000fe2000c721270 */
[----:B------:R-:W-:Y:S01]  /*5b70*/  ULDC UR6, c[0x0][0x22c] ;  /* 0x00008b0000067ab9 */ /* 0x000fe20000000800 */
[----:B------:R-:W-:Y:S01]  /*5b80*/  LOP3.LUT R200, R181, R250, RZ, 0xfc, !PT ;  /* 0x000000fab5c87212 */ /* 0x000fe200078efcff */
[----:B------:R-:W-:Y:S01]  /*5b90*/  BAR.SYNC.DEFER_BLOCKING 0x0 ;  /* 0x0000000000007b1d */ /* 0x000fe20000010000 */
[----:B------:R-:W-:Y:S01]  /*5ba0*/  IMAD R60, R249, UR4, RZ ;  /* 0x00000004f93c7c24 */ /* 0x000fe2000f8e02ff */
[----:B------:R-:W-:-:S02]  /*5bb0*/  ISETP.LT.AND P5, PT, R220, UR6, !P0 ;  /* 0x00000006dc007c0c */ /* 0x000fc4000c7a1270 */
[C---:B------:R-:W-:Y:S02]  /*5bc0*/  ISETP.LT.AND P2, PT, R200.reuse, UR5, !P0 ;  /* 0x00000005c8007c0c */ /* 0x040fe4000c741270 */
[----:B------:R-:W-:Y:S01]  /*5bd0*/  ULDC UR4, c[0x0][0x248] ;  /* 0x0000920000047ab9 */ /* 0x000fe20000000800 */
[----:B------:R-:W-:Y:S01]  /*5be0*/  ULDC.64 UR6, c[0x0][0x220] ;  /* 0x0000880000067ab9 */ /* 0x000fe20000000a00 */
[----:B------:R-:W-:Y:S01]  /*5bf0*/  IMAD R200, R200, UR4, RZ ;  /* 0x00000004c8c87c24 */ /* 0x000fe2000f8e02ff */
[C---:B0-----:R-:W-:Y:S01]  /*5c00*/  PRMT R65, R40.reuse, 0x7770, RZ ;  /* 0x0000777028417816 */ /* 0x041fe200000000ff */
[----:B------:R-:W-:Y:S01]  /*5c10*/  ULDC UR5, c[0x0][0x22c] ;  /* 0x00008b0000057ab9 */ /* 0x000fe20000000800 */
[----:B------:R-:W-:Y:S02]  /*5c20*/  PRMT R63, R40, 0x7771, RZ ;  /* 0x00007771283f7816 */ /* 0x000fe400000000ff */
[----:B--2---:R-:W-:Y:S02]  /*5c30*/  PRMT R24, R112, 0x5410, R116 ;  /* 0x0000541070187816 */ /* 0x004fe40000000074 */
[----:B------:R-:W-:-:S02]  /*5c40*/  PRMT R25, R114, 0x5410, R118 ;  /* 0x0000541072197816 */ /* 0x000fc40000000076 */
[----:B------:R-:W-:Y:S02]  /*5c50*/  PRMT R26, R48, 0x5410, R53 ;  /* 0x00005410301a7816 */ /* 0x000fe40000000035 */
[----:B------:R-:W-:Y:S02]  /*5c60*/  PRMT R27, R50, 0x5410, R55 ;  /* 0x00005410321b7816 */ /* 0x000fe40000000037 */
[C-C-:B------:R-:W-:Y:S02]  /*5c70*/  LOP3.LUT R189, R181.reuse, 0x4, R250.reuse, 0xfe, !PT ;  /* 0x00000004b5bd7812 */ /* 0x140fe400078efefa */
[C-C-:B------:R-:W-:Y:S01]  /*5c80*/  LOP3.LUT R188, R181.reuse, 0x5, R250.reuse, 0xfe, !PT ;  /* 0x00000005b5bc7812 */ /* 0x140fe200078efefa */
[----:B------:R-:W0:Y:S01]  /*5c90*/  LDS.128 R32, [R247] ;  /* 0x00000000f7207984 */ /* 0x000e220000000c00 */
[C-C-:B------:R-:W-:Y:S02]  /*5ca0*/  LOP3.LUT R187, R181.reuse, 0x6, R250.reuse, 0xfe, !PT ;  /* 0x00000006b5bb7812 */ /* 0x140fe400078efefa */
[C-C-:B------:R-:W-:Y:S01]  /*5cb0*/  LOP3.LUT R184, R181.reuse, 0x7, R250.reuse, 0xfe, !PT ;  /* 0x00000007b5b87812 */ /* 0x140fe200078efefa */
[----:B------:R-:W-:Y:S01]  /*5cc0*/  BAR.SYNC.DEFER_BLOCKING 0x0 ;  /* 0x0000000000007b1d */ /* 0x000fe20000010000 */
[----:B------:R-:W-:-:S02]  /*5cd0*/  LOP3.LUT R180, R181, 0x8, R250, 0xfe, !PT ;  /* 0x00000008b5b47812 */ /* 0x000fc400078efefa */
[C-C-:B------:R-:W-:Y:S02]  /*5ce0*/  LOP3.LUT R186, R181.reuse, 0x9, R250.reuse, 0xfe, !PT ;  /* 0x00000009b5ba7812 */ /* 0x140fe400078efefa */
[C-C-:B------:R-:W-:Y:S02]  /*5cf0*/  LOP3.LUT R185, R181.reuse, 0xa, R250.reuse, 0xfe, !PT ;  /* 0x0000000ab5b97812 */ /* 0x140fe400078efefa */
[C-C-:B------:R-:W-:Y:S02]  /*5d00*/  LOP3.LUT R182, R181.reuse, 0xb, R250.reuse, 0xfe, !PT ;  /* 0x0000000bb5b67812 */ /* 0x140fe400078efefa */
[C-C-:B------:R-:W-:Y:S02]  /*5d10*/  LOP3.LUT R183, R181.reuse, 0xc, R250.reuse, 0xfe, !PT ;  /* 0x0000000cb5b77812 */ /* 0x140fe400078efefa */
[C-C-:B------:R-:W-:Y:S02]  /*5d20*/  LOP3.LUT R176, R181.reuse, 0xd, R250.reuse, 0xfe, !PT ;  /* 0x0000000db5b07812 */ /* 0x140fe400078efefa */
[----:B------:R-:W-:-:S02]  /*5d30*/  LOP3.LUT R179, R181, 0xe, R250, 0xfe, !PT ;  /* 0x0000000eb5b37812 */ /* 0x000fc400078efefa */
[C-C-:B------:R-:W-:Y:S02]  /*5d40*/  LOP3.LUT R178, R181.reuse, 0xf, R250.reuse, 0xfe, !PT ;  /* 0x0000000fb5b27812 */ /* 0x140fe400078efefa */
[C-C-:B------:R-:W-:Y:S02]  /*5d50*/  LOP3.LUT R177, R181.reuse, 0x10, R250.reuse, 0xfe, !PT ;  /* 0x00000010b5b17812 */ /* 0x140fe400078efefa */
[C-C-:B------:R-:W-:Y:S02]  /*5d60*/  LOP3.LUT R174, R181.reuse, 0x11, R250.reuse, 0xfe, !PT ;  /* 0x00000011b5ae7812 */ /* 0x140fe400078efefa */
[C-C-:B------:R-:W-:Y:S02]  /*5d70*/  LOP3.LUT R175, R181.reuse, 0x12, R250.reuse, 0xfe, !PT ;  /* 0x00000012b5af7812 */ /* 0x140fe400078efefa */
[C-C-:B------:R-:W-:Y:S01]  /*5d80*/  LOP3.LUT R171, R181.reuse, 0x13, R250.reuse, 0xfe, !PT ;  /* 0x00000013b5ab7812 */ /* 0x140fe200078efefa */
[----:B------:R2:W-:Y:S01]  /*5d90*/  STSM.16.M88.4 [R58], R24 ;  /* 0x000000183a007844 */ /* 0x0005e20000000200 */
[----:B------:R-:W-:-:S02]  /*5da0*/  LOP3.LUT R169, R181, 0x14, R250, 0xfe, !PT ;  /* 0x00000014b5a97812 */ /* 0x000fc400078efefa */
[C-C-:B------:R-:W-:Y:S01]  /*5db0*/  LOP3.LUT R173, R181.reuse, 0x15, R250.reuse, 0xfe, !PT ;  /* 0x00000015b5ad7812 */ /* 0x140fe200078efefa */
[----:B------:R-:W-:Y:S01]  /*5dc0*/  BAR.SYNC.DEFER_BLOCKING 0x0 ;  /* 0x0000000000007b1d */ /* 0x000fe20000010000 */
[C-C-:B------:R-:W-:Y:S02]  /*5dd0*/  LOP3.LUT R172, R181.reuse, 0x16, R250.reuse, 0xfe, !PT ;  /* 0x00000016b5ac7812 */ /* 0x140fe400078efefa */
[C-C-:B------:R-:W-:Y:S02]  /*5de0*/  LOP3.LUT R170, R181.reuse, 0x17, R250.reuse, 0xfe, !PT ;  /* 0x00000017b5aa7812 */ /* 0x140fe400078efefa */
[C-C-:B------:R-:W-:Y:S02]  /*5df0*/  LOP3.LUT R168, R181.reuse, 0x18, R250.reuse, 0xfe, !PT ;  /* 0x00000018b5a87812 */ /* 0x140fe400078efefa */
[C-C-:B------:R-:W-:Y:S02]  /*5e00*/  LOP3.LUT R165, R181.reuse, 0x19, R250.reuse, 0xfe, !PT ;  /* 0x00000019b5a57812 */ /* 0x140fe400078efefa */
[----:B------:R-:W-:-:S02]  /*5e10*/  LOP3.LUT R162, R181, 0x1a, R250, 0xfe, !PT ;  /* 0x0000001ab5a27812 */ /* 0x000fc400078efefa */
[----:B------:R-:W-:Y:S02]  /*5e20*/  LOP3.LUT R167, R181, 0x1b, R250, 0xfe, !PT ;  /* 0x0000001bb5a77812 */ /* 0x000fe400078efefa */
[----:B--2---:R-:W-:Y:S02]  /*5e30*/  PRMT R24, R120, 0x5410, R124 ;  /* 0x0000541078187816 */ /* 0x004fe4000000007c */
[----:B------:R-:W-:Y:S02]  /*5e40*/  PRMT R25, R122, 0x5410, R126 ;  /* 0x000054107a197816 */ /* 0x000fe4000000007e */
[----:B------:R-:W-:Y:S01]  /*5e50*/  PRMT R26, R56, 0x5410, R61 ;  /* 0x00005410381a7816 */ /* 0x000fe2000000003d */
[----:B------:R-:W-:Y:S01]  /*5e60*/  VIADD R61, R200, UR4 ;  /* 0x00000004c83d7c36 */ /* 0x000fe20008000000 */
[----:B------:R-:W-:Y:S02]  /*5e70*/  PRMT R27, R59, 0x5410, R62 ;  /* 0x000054103b1b7816 */ /* 0x000fe4000000003e */
[C---:B------:R-:W-:Y:S01]  /*5e80*/  IADD3 R59, P6, R60.reuse, UR6, RZ ;  /* 0x000000063c3b7c10 */ /* 0x040fe2000ffde0ff */
[----:B------:R-:W-:Y:S01]  /*5e90*/  VIADD R62, R61, UR4 ;  /* 0x000000043d3e7c36 */ /* 0x000fe20008000000 */
[C-C-:B------:R-:W-:Y:S01]  /*5ea0*/  LOP3.LUT R166, R181.reuse, 0x1c, R250.reuse, 0xfe, !PT ;  /* 0x0000001cb5a67812 */ /* 0x140fe200078efefa */
[----:B------:R-:W2:Y:S01]  /*5eb0*/  LDS.128 R28, [R247] ;  /* 0x00000000f71c7984 */ /* 0x000ea20000000c00 */
[----:B------:R-:W-:Y:S01]  /*5ec0*/  LEA.HI.X.SX32 R60, R60, UR7, 0x1, P6 ;  /* 0x000000073c3c7c11 */ /* 0x000fe2000b0f0eff */
[----:B------:R-:W-:Y:S01]  /*5ed0*/  ULDC UR6, c[0x0][0x22c] ;  /* 0x00008b0000067ab9 */ /* 0x000fe20000000800 */
[----:B------:R-:W-:Y:S01]  /*5ee0*/  IADD3 R56, P6, R200, R59, RZ ;  /* 0x0000003bc8387210 */ /* 0x000fe20007fde0ff */
[----:B------:R-:W-:Y:S01]  /*5ef0*/  BAR.SYNC.DEFER_BLOCKING 0x0 ;  /* 0x0000000000007b1d */ /* 0x000fe20000010000 */
[----:B------:R-:W-:-:S02]  /*5f00*/  LOP3.LUT R163, R181, 0x1d, R250, 0xfe, !PT ;  /* 0x0000001db5a37812 */ /* 0x000fc400078efefa */
[----:B------:R-:W-:Y:S02]  /*5f10*/  LEA.HI.X.SX32 R57, R200, R60, 0x1, P6 ;  /* 0x0000003cc8397211 */ /* 0x000fe400030f0eff */
        /* <DEDUP_REMOVED lines=10> */
[----:B------:R-:W-:Y:S01]  /*5fc0*/  STSM.16.M88.4 [R58], R24 ;  /* 0x000000183a007844 */ /* 0x000fe20000000200 */
        /* <DEDUP_REMOVED lines=12> */
[C-C-:B------:R-:W-:Y:S02]  /*6090*/  LOP3.LUT R100, R181.reuse, 0x33, R250.reuse, 0xfe, !PT ;  /* 0x00000033b5647812 */ /* 0x140fe400078efefa */
[----:B------:R-:W-:-:S02]  /*60a0*/  LOP3.LUT R99, R181, 0x34, R250, 0xfe, !PT ;  /* 0x00000034b5637812 */ /* 0x000fc400078efefa */
[C-C-:B------:R-:W-:Y:S01]  /*60b0*/  LOP3.LUT R97, R181.reuse, 0x35, R250.reuse, 0xfe, !PT ;  /* 0x00000035b5617812 */ /* 0x140fe200078efefa */
[----:B------:R-:W3:Y:S01]  /*60c0*/  LDS.128 R24, [R247] ;  /* 0x00000000f7187984 */ /* 0x000ee20000000c00 */
[C-C-:B------:R-:W-:Y:S02]  /*60d0*/  LOP3.LUT R94, R181.reuse, 0x36, R250.reuse, 0xfe, !PT ;  /* 0x00000036b55e7812 */ /* 0x140fe400078efefa */
[C-C-:B------:R-:W-:Y:S01]  /*60e0*/  LOP3.LUT R92, R181.reuse, 0x37, R250.reuse, 0xfe, !PT ;  /* 0x00000037b55c7812 */ /* 0x140fe200078efefa */
[----:B------:R-:W-:Y:S01]  /*60f0*/  BAR.SYNC.DEFER_BLOCKING 0x0 ;  /* 0x0000000000007b1d */ /* 0x000fe20000010000 */
        /* <DEDUP_REMOVED lines=11> */
[C-C-:B------:R-:W-:Y:S01]  /*61b0*/  LOP3.LUT R20, R181.reuse, 0x43, R250.reuse, 0xfe, !PT ;  /* 0x00000043b5147812 */ /* 0x140fe200078efefa */
[----:B------:R4:W-:Y:S01]  /*61c0*/  STSM.16.M88.4 [R58], R44 ;  /* 0x0000002c3a007844 */ /* 0x0009e20000000200 */
        /* <DEDUP_REMOVED lines=8> */
[----:B------:R-:W-:Y:S02]  /*6250*/  LOP3.LUT R13, R181, 0x4b, R250, 0xfe, !PT ;  /* 0x0000004bb50d7812 */ /* 0x000fe400078efefa */
[----:B----4-:R-:W-:-:S02]  /*6260*/  PRMT R44, R136, 0x5410, R140 ;  /* 0x00005410882c7816 */ /* 0x010fc4000000008c */
[----:B------:R-:W-:Y:S02]  /*6270*/  PRMT R45, R138, 0x5410, R142 ;  /* 0x000054108a2d7816 */ /* 0x000fe4000000008e */
[----:B------:R-:W-:Y:S02]  /*6280*/  PRMT R46, R72, 0x5410, R77 ;  /* 0x00005410482e7816 */ /* 0x000fe4000000004d */
[----:B------:R-:W-:Y:S02]  /*6290*/  PRMT R47, R74, 0x5410, R79 ;  /* 0x000054104a2f7816 */ /* 0x000fe4000000004f */
[C-C-:B------:R-:W-:Y:S02]  /*62a0*/  LOP3.LUT R10, R181.reuse, 0x4c, R250.reuse, 0xfe, !PT ;  /* 0x0000004cb50a7812 */ /* 0x140fe400078efefa */
[C-C-:B------:R-:W-:Y:S01]  /*62b0*/  LOP3.LUT R11, R181.reuse, 0x4d, R250.reuse, 0xfe, !PT ;  /* 0x0000004db50b7812 */ /* 0x140fe200078efefa */
[----:B------:R-:W4:Y:S01]  /*62c0*/  LDS.128 R48, [R247] ;  /* 0x00000000f7307984 */ /* 0x000f220000000c00 */
        /* <DEDUP_REMOVED lines=15> */
[----:B------:R5:W-:Y:S01]  /*63c0*/  STSM.16.M88.4 [R58], R44 ;  /* 0x0000002c3a007844 */ /* 0x000be20000000200 */
        /* <DEDUP_REMOVED lines=8> */
[----:B------:R-:W-:Y:S02]  /*6450*/  LOP3.LUT R203, R181, 0x62, R250, 0xfe, !PT ;  /* 0x00000062b5cb7812 */ /* 0x000fe400078efefa */
[----:B-----5:R-:W-:Y:S02]  /*6460*/  PRMT R44, R144, 0x5410, R148 ;  /* 0x00005410902c7816 */ /* 0x020fe40000000094 */
[----:B------:R-:W-:Y:S02]  /*6470*/  PRMT R45, R146, 0x5410, R150 ;  /* 0x00005410922d7816 */ /* 0x000fe40000000096 */
[----:B------:R-:W-:-:S02]  /*6480*/  PRMT R46, R80, 0x5410, R85 ;  /* 0x00005410502e7816 */ /* 0x000fc40000000055 */
[----:B------:R-:W-:Y:S02]  /*6490*/  PRMT R47, R82, 0x5410, R87 ;  /* 0x00005410522f7816 */ /* 0x000fe40000000057 */
[C-C-:B------:R-:W-:Y:S02]  /*64a0*/  LOP3.LUT R205, R181.reuse, 0x64, R250.reuse, 0xfe, !PT ;  /* 0x00000064b5cd7812 */ /* 0x140fe400078efefa */
[C-C-:B------:R-:W-:Y:S01]  /*64b0*/  LOP3.LUT R206, R181.reuse, 0x65, R250.reuse, 0xfe, !PT ;  /* 0x00000065b5ce7812 */ /* 0x140fe200078efefa */
[----:B------:R-:W5:Y:S01]  /*64c0*/  LDS.128 R52, [R247] ;  /* 0x00000000f7347984 */ /* 0x000f620000000c00 */
        /* <DEDUP_REMOVED lines=24> */
[--C-:B------:R-:W-:Y:S01]  /*6650*/  LOP3.LUT R243, R181, 0x7b, R250.reuse, 0xfe, !PT ;  /* 0x0000007bb5f37812 */ /* 0x100fe200078efefa */
[C---:B-1----:R-:W-:Y:S01]  /*6660*/  VIADD R58, R62.reuse, UR4 ;  /* 0x000000043e3a7c36 */ /* 0x042fe20008000000 */
[-C--:B------:R-:W-:Y:S02]  /*6670*/  IADD3 R44, P6, R61, R59.reuse, RZ ;  /* 0x0000003b3d2c7210 */ /* 0x080fe40007fde0ff */
[----:B------:R-:W-:Y:S02]  /*6680*/  LOP3.LUT R244, R181, 0x7c, R250, 0xfe, !PT ;  /* 0x0000007cb5f47812 */ /* 0x000fe400078efefa */
[----:B------:R-:W-:Y:S02]  /*6690*/  LEA.HI.X.SX32 R45, R61, R60, 0x1, P6 ;  /* 0x0000003c3d2d7211 */ /* 0x000fe400030f0eff */
[----:B------:R-:W-:Y:S02]  /*66a0*/  IADD3 R46, P6, R62, R59, RZ ;  /* 0x0000003b3e2e7210 */ /* 0x000fe40007fde0ff */
[----:B------:R-:W-:-:S02]  /*66b0*/  PRMT R61, R41, 0x7771, RZ ;  /* 0x00007771293d7816 */ /* 0x000fc400000000ff */
[----:B------:R-:W-:Y:S01]  /*66c0*/  LEA.HI.X.SX32 R47, R62, R60, 0x1, P6 ;  /* 0x0000003c3e2f7211 */ /* 0x000fe200030f0eff */
[----:B------:R1:W-:Y:S01]  /*66d0*/  @P2 STG.E.U8 desc[UR14][R56.64], R65 ;  /* 0x0000004138002986 */ /* 0x0003e2000c10110e */
[----:B------:R-:W-:Y:S01]  /*66e0*/  ISETP.LT.AND P2, PT, R189, UR5, !P0 ;  /* 0x00000005bd007c0c */ /* 0x000fe2000c741270 */
[----:B------:R-:W-:Y:S01]  /*66f0*/  ULDC UR5, c[0x0][0x22c] ;  /* 0x00008b0000057ab9 */ /* 0x000fe20000000800 */
[C-C-:B------:R-:W-:Y:S01]  /*6700*/  LOP3.LUT R245, R181.reuse, 0x7d, R250.reuse, 0xfe, !PT ;  /* 0x0000007db5f57812 */ /* 0x140fe200078efefa */
[----:B------:R0:W-:Y:S01]  /*6710*/  @P4 STG.E.U8 desc[UR14][R44.64], R63 ;  /* 0x0000003f2c004986 */ /* 0x0001e2000c10110e */
[----:B------:R-:W-:Y:S01]  /*6720*/  ISETP.LT.AND P4, PT, R188, UR5, !P0 ;  /* 0x00000005bc007c0c */ /* 0x000fe2000c781270 */
[----:B------:R-:W-:Y:S01]  /*6730*/  ULDC UR5, c[0x0][0x22c] ;  /* 0x00008b0000057ab9 */ /* 0x000fe20000000800 */
[----:B------:R-:W-:Y:S02]  /*6740*/  LOP3.LUT R181, R181, 0x7e, R250, 0xfe, !PT ;  /* 0x0000007eb5b57812 */ /* 0x000fe400078efefa */
[----:B-1----:R-:W-:-:S02]  /*6750*/  PRMT R57, R41, 0x7770, RZ ;  /* 0x0000777029397816 */ /* 0x002fc400000000ff */
[----:B------:R-:W-:Y:S02]  /*6760*/  PRMT R65, R42, 0x7770, RZ ;  /* 0x000077702a417816 */ /* 0x000fe400000000ff */
[C---:B0-----:R-:W-:Y:S01]  /*6770*/  IADD3 R44, P6, R58.reuse, R59, RZ ;  /* 0x0000003b3a2c7210 */ /* 0x041fe20007fde0ff */
[----:B------:R0:W-:Y:S01]  /*6780*/  @P3 STG.E.U8 desc[UR14][R46.64], R57 ;  /* 0x000000392e003986 */ /* 0x0001e2000c10110e */
[----:B------:R-:W-:Y:S01]  /*6790*/  ISETP.LT.AND P3, PT, R187, UR5, !P0 ;  /* 0x00000005bb007c0c */ /* 0x000fe2000c761270 */
[----:B------:R-:W-:Y:S01]  /*67a0*/  ULDC UR5, c[0x0][0x22c] ;  /* 0x00008b0000057ab9 */ /* 0x000fe20000000800 */
[C---:B------:R-:W-:Y:S01]  /*67b0*/  LEA.HI.X.SX32 R45, R58.reuse, R60, 0x1, P6 ;  /* 0x0000003c3a2d7211 */ /* 0x040fe200030f0eff */
[----:B------:R-:W-:Y:S01]  /*67c0*/  VIADD R58, R58, UR4 ;  /* 0x000000043a3a7c36 */ /* 0x000fe20008000000 */
[----:B------:R-:W-:-:S03]  /*67d0*/  PRMT R63, R42, 0x7771, RZ ;  /* 0x000077712a3f7816 */ /* 0x000fc600000000ff */
[----:B------:R1:W-:Y:S01]  /*67e0*/  @P5 STG.E.U8 desc[UR14][R44.64], R61 ;  /* 0x0000003d2c005986 */ /* 0x0003e2000c10110e */
[----:B------:R-:W-:Y:S01]  /*67f0*/  VIADD R56, R58, UR4 ;  /* 0x000000043a387c36 */ /* 0x000fe20008000000 */
[----:B------:R-:W-:Y:S01]  /*6800*/  ISETP.LT.AND P5, PT, R184, UR5, !P0 ;  /* 0x00000005b8007c0c */ /* 0x000fe2000c7a1270 */
[----:B------:R-:W-:Y:S02]  /*6810*/  ULDC UR5, c[0x0][0x22c] ;  /* 0x00008b0000057ab9 */ /* 0x000fe40000000800 */
[----:B0-----:R-:W-:Y:S01]  /*6820*/  VIADD R57, R56, UR4 ;  /* 0x0000000438397c36 */ /* 0x001fe20008000000 */
[C---:B-1----:R-:W-:Y:S02]  /*6830*/  IADD3 R44, P6, R58.reuse, R59, RZ ;  /* 0x0000003b3a2c7210 */ /* 0x042fe40007fde0ff */
[----:B------:R-:W-:Y:S02]  /*6840*/  PRMT R61, R43, 0x7770, RZ ;  /* 0x000077702b3d7816 */ /* 0x000fe400000000ff */
[----:B------:R-:W-:-:S02]  /*6850*/  LEA.HI.X.SX32 R45, R58, R60, 0x1, P6 ;  /* 0x0000003c3a2d7211 */ /* 0x000fc400030f0eff */
[----:B------:R-:W-:-:S03]  /*6860*/  IADD3 R46, P6, R56, R59, RZ ;  /* 0x0000003b382e7210 */ /* 0x000fc60007fde0ff */
[----:B------:R0:W-:Y:S01]  /*6870*/  @P2 STG.E.U8 desc[UR14][R44.64], R65 ;  /* 0x000000412c002986 */ /* 0x0001e2000c10110e */
[----:B------:R-:W-:Y:S01]  /*6880*/  LEA.HI.X.SX32 R47, R56, R60, 0x1, P6 ;  /* 0x0000003c382f7211 */ /* 0x000fe200030f0eff */
[C---:B------:R-:W-:Y:S01]  /*6890*/  VIADD R56, R57.reuse, UR4 ;  /* 0x0000000439387c36 */ /* 0x040fe20008000000 */
[----:B------:R-:W-:Y:S01]  /*68a0*/  ISETP.LT.AND P2, PT, R180, UR5, !P0 ;  /* 0x00000005b4007c0c */ /* 0x000fe2000c741270 */
[----:B------:R-:W-:Y:S02]  /*68b0*/  ULDC UR5, c[0x0][0x22c] ;  /* 0x00008b0000057ab9 */ /* 0x000fe40000000800 */
[----:B------:R1:W-:Y:S01]  /*68c0*/  @P4 STG.E.U8 desc[UR14][R46.64], R63 ;  /* 0x0000003f2e004986 */ /* 0x0003e2000c10110e */
[----:B------:R-:W-:Y:S01]  /*68d0*/  ISETP.LT.AND P4, PT, R186, UR5, !P0 ;  /* 0x00000005ba007c0c */ /* 0x000fe2000c781270 */
[----:B------:R-:W-:Y:S01]  /*68e0*/  ULDC UR5, c[0x0][0x22c] ;  /* 0x00008b0000057ab9 */ /* 0x000fe20000000800 */
[----:B0-----:R-:W-:Y:S02]  /*68f0*/  IADD3 R44, P6, R57, R59, RZ ;  /* 0x0000003b392c7210 */ /* 0x001fe40007fde0ff */
[----:B------:R-:W-:-:S02]  /*6900*/  PRMT R65, R40, 0x7773, RZ ;  /* 0x0000777328417816 */ /* 0x000fc400000000ff */
[-C--:B------:R-:W-:Y:S01]  /*6910*/  LEA.HI.X.SX32 R45, R57, R60.reuse, 0x1, P6 ;  /* 0x0000003c392d7211 */ /* 0x080fe200030f0eff */
[C---:B------:R-:W-:Y:S01]  /*6920*/  VIADD R57, R56.reuse, UR4 ;  /* 0x0000000438397c36 */ /* 0x040fe20008000000 */
[CC--:B-1----:R-:W-:Y:S02]  /*6930*/  IADD3 R46, P6, R56.reuse, R59.reuse, RZ ;  /* 0x0000003b382e7210 */ /* 0x0c2fe40007fde0ff */
[----:B------:R-:W-:Y:S01]  /*6940*/  PRMT R63, R43, 0x7771, RZ ;  /* 0x000077712b3f7816 */ /* 0x000fe200000000ff */
[----:B------:R0:W-:Y:S01]  /*6950*/  @P3 STG.E.U8 desc[UR14][R44.64], R61 ;  /* 0x0000003d2c003986 */ /* 0x0001e2000c10110e */
[----:B------:R-:W-:Y:S01]  /*6960*/  LEA.HI.X.SX32 R47, R56, R60, 0x1, P6 ;  /* 0x0000003c382f7211 */ /* 0x000fe200030f0eff */
[----:B------:R-:W-:Y:S01]  /*6970*/  VIADD R56, R57, UR4 ;  /* 0x0000000439387c36 */ /* 0x000fe20008000000 */
[----:B------:R-:W-:Y:S01]  /*6980*/  ISETP.LT.AND P3, PT, R185, UR5, !P0 ;  /* 0x00000005b9007c0c */ /* 0x000fe2000c761270 */
[----:B------:R-:W-:Y:S02]  /*6990*/  ULDC UR5, c[0x0][0x22c] ;  /* 0x00008b0000057ab9 */ /* 0x000fe40000000800 */
[----:B------:R1:W-:Y:S01]  /*69a0*/  @P5 STG.E.U8 desc[UR14][R46.64], R63 ;  /* 0x0000003f2e005986 */ /* 0x0003e2000c10110e */
[----:B------:R-:W-:Y:S01]  /*69b0*/  ISETP.LT.AND P5, PT, R182, UR5, !P0 ;  /* 0x00000005b6007c0c */ /* 0x000fe2000c7a1270 */
[----:B------:R-:W-:Y:S01]  /*69c0*/  ULDC UR5, c[0x0][0x22c] ;  /* 0x00008b0000057ab9 */ /* 0x000fe20000000800 */
[----:B0-----:R-:W-:-:S02]  /*69d0*/  IADD3 R44, P6, R57, R59, RZ ;  /* 0x0000003b392c7210 */ /* 0x001fc40007fde0ff */
[----:B------:R-:W-:Y:S02]  /*69e0*/  PRMT R61, R40, 0x7772, RZ ;  /* 0x00007772283d7816 */ /* 0x000fe400000000ff */
[-C--:B------:R-:W-:Y:S02]  /*69f0*/  LEA.HI.X.SX32 R45, R57, R60.reuse, 0x1, P6 ;  /* 0x0000003c392d7211 */ /* 0x080fe400030f0eff */
[C---:B-1----:R-:W-:Y:S02]  /*6a00*/  IADD3 R46, P6, R56.reuse, R59, RZ ;  /* 0x0000003b382e7210 */ /* 0x042fe40007fde0ff */
[----:B------:R-:W-:Y:S01]  /*6a10*/  PRMT R63, R41, 0x7772, RZ ;  /* 0x00007772293f7816 */ /* 0x000fe200000000ff */
[----:B------:R0:W-:Y:S01]  /*6a20*/  @P2 STG.E.U8 desc[UR14][R44.64], R61 ;  /* 0x0000003d2c002986 */ /* 0x0001e2000c10110e */
[C---:B------:R-:W-:Y:S01]  /*6a30*/  LEA.HI.X.SX32 R47, R56.reuse, R60, 0x1, P6 ;  /* 0x0000003c382f7211 */ /* 0x040fe200030f0eff */
[----:B------:R-:W-:Y:S01]  /*6a40*/  VIADD R56, R56, UR4 ;  /* 0x0000000438387c36 */ /* 0x000fe20008000000 */
[----:B------:R-:W-:Y:S01]  /*6a50*/  ISETP.LT.AND P2, PT, R183, UR5, !P0 ;  /* 0x00000005b7007c0c */ /* 0x000fe2000c741270 */
[----:B------:R-:W-:-:S02]  /*6a60*/  ULDC UR5, c[0x0][0x22c] ;  /* 0x00008b0000057ab9 */ /* 0x000fc40000000800 */
[----:B------:R-:W-:Y:S01]  /*6a70*/  VIADD R57, R56, UR4 ;  /* 0x0000000438397c36 */ /* 0x000fe20008000000 */
[----:B------:R1:W-:Y:S01]  /*6a80*/  @P4 STG.E.U8 desc[UR14][R46.64], R65 ;  /* 0x000000412e004986 */ /* 0x0003e2000c10110e */
[----:B------:R-:W-:Y:S01]  /*6a90*/  ISETP.LT.AND P4, PT, R176, UR5, !P0 ;  /* 0x00000005b0007c0c */ /* 0x000fe2000c781270 */
[----:B------:R-:W-:Y:S01]  /*6aa0*/  ULDC UR5, c[0x0][0x22c] ;  /* 0x00008b0000057ab9 */ /* 0x000fe20000000800 */
[CC--:B0-----:R-:W-:Y:S02]  /*6ab0*/  IADD3 R44, P6, R56.reuse, R59.reuse, RZ ;  /* 0x0000003b382c7210 */ /* 0x0c1fe40007fde0ff */
[----:B------:R-:W-:Y:S02]  /*6ac0*/  PRMT R61, R41, 0x7773, RZ ;  /* 0x00007773293d7816 */ /* 0x000fe400000000ff */
[----:B------:R-:W-:Y:S01]  /*6ad0*/  LEA.HI.X.SX32 R45, R56, R60, 0x1, P6 ;  /* 0x0000003c382d7211 */ /* 0x000fe200030f0eff */
[C---:B------:R-:W-:Y:S01]  /*6ae0*/  VIADD R56, R57.reuse, UR4 ;  /* 0x0000000439387c36 */ /* 0x040fe20008000000 */
[----:B------:R-:W-:-:S03]  /*6af0*/  IADD3 R40, P6, R57, R59, RZ ;  /* 0x0000003b39287210 */ /* 0x000fc60007fde0ff */
[----:B------:R0:W-:Y:S01]  /*6b00*/  @P3 STG.E.U8 desc[UR14][R44.64], R63 ;  /* 0x0000003f2c003986 */ /* 0x0001e2000c10110e */
[----:B------:R-:W-:Y:S01]  /*6b10*/  LEA.HI.X.SX32 R41, R57, R60, 0x1, P6 ;  /* 0x0000003c39297211 */ /* 0x000fe200030f0eff */
[----:B-1----:R-:W-:Y:S01]  /*6b20*/  VIADD R46, R56, UR4 ;  /* 0x00000004382e7c36 */ /* 0x002fe20008000000 */
[----:B------:R-:W-:Y:S02]  /*6b30*/  PRMT R57, R42, 0x7772, RZ ;  /* 0x000077722a397816 */ /* 0x000fe400000000ff */
[----:B------:R-:W-:Y:S01]  /*6b40*/  ISETP.LT.AND P3, PT, R179, UR5, !P0 ;  /* 0x00000005b3007c0c */ /* 0x000fe2000c761270 */
[----:B------:R1:W-:Y:S01]  /*6b50*/  @P5 STG.E.U8 desc[UR14][R40.64], R61 ;  /* 0x0000003d28005986 */ /* 0x0003e2000c10110e */
[----:B------:R-:W-:Y:S01]  /*6b60*/  VIADD R47, R46, UR4 ;  /* 0x000000042e2f7c36 */ /* 0x000fe20008000000 */
[----:B------:R-:W-:Y:S02]  /*6b70*/  ULDC UR5, c[0x0][0x22c] ;  /* 0x00008b0000057ab9 */ /* 0x000fe40000000800 */
[----:B------:R-:W-:Y:S01]  /*6b80*/  ISETP.LT.AND P5, PT, R178, UR5, !P0 ;  /* 0x00000005b2007c0c */ /* 0x000fe2000c7a1270 */
[----:B------:R-:W-:Y:S01]  /*6b90*/  ULDC UR5, c[0x0][0x22c] ;  /* 0x00008b0000057ab9 */ /* 0x000fe20000000800 */
[----:B0-----:R-:W-:-:S02]  /*6ba0*/  IADD3 R44, P6, R56, R59, RZ ;  /* 0x0000003b382c7210 */ /* 0x001fc40007fde0ff */
[----:B------:R-:W-:Y:S02]  /*6bb0*/  PRMT R63, R42, 0x7773, RZ ;  /* 0x000077732a3f7816 */ /* 0x000fe400000000ff */
[-C--:B------:R-:W-:Y:S01]  /*6bc0*/  LEA.HI.X.SX32 R45, R56, R60.reuse, 0x1, P6 ;  /* 0x0000003c382d7211 */ /* 0x080fe200030f0eff */
[----:B------:R-:W-:Y:S01]  /*6bd0*/  VIADD R56, R47, UR4 ;  /* 0x000000042f387c36 */ /* 0x000fe20008000000 */
[CC--:B-1----:R-:W-:Y:S02]  /*6be0*/  IADD3 R40, P6, R46.reuse, R59.reuse, RZ ;  /* 0x0000003b2e287210 */ /* 0x0c2fe40007fde0ff */
[----:B------:R-:W-:Y:S01]  /*6bf0*/  PRMT R61, R43, 0x7772, RZ ;  /* 0x000077722b3d7816 */ /* 0x000fe200000000ff */
[----:B------:R0:W-:Y:S01]  /*6c00*/  @P2 STG.E.U8 desc[UR14][R44.64], R57 ;  /* 0x000000392c002986 */ /* 0x0001e2000c10110e */
[----:B------:R-:W-:Y:S02]  /*6c10*/  LEA.HI.X.SX32 R41, R46, R60, 0x1, P6 ;  /* 0x0000003c2e297211 */ /* 0x000fe400030f0eff */
[----:B------:R-:W-:-:S02]  /*6c20*/  IADD3 R46, P6, R47, R59, RZ ;  /* 0x0000003b2f2e7210 */ /* 0x000fc40007fde0ff */
[----:B------:R-:W-:Y:S01]  /*6c30*/  ISETP.LT.AND P2, PT, R177, UR5, !P0 ;  /* 0x00000005b1007c0c */ /* 0x000fe2000c741270 */
[----:B------:R1:W-:Y:S01]  /*6c40*/  @P4 STG.E.U8 desc[UR14][R40.64], R63 ;  /* 0x0000003f28004986 */ /* 0x0003e2000c10110e */
[-C--:B------:R-:W-:Y:S01]  /*6c50*/  LEA.HI.X.SX32 R47, R47, R60.reuse, 0x1, P6 ;  /* 0x0000003c2f2f7211 */ /* 0x080fe200030f0eff */
[----:B------:R-:W-:Y:S01]  /*6c60*/  ULDC UR5, c[0x0][0x22c] ;  /* 0x00008b0000057ab9 */ /* 0x000fe20000000800 */
[-C--:B------:R-:W-:Y:S02]  /*6c70*/  IADD3 R42, P6, R56, R59.reuse, RZ ;  /* 0x0000003b382a7210 */ /* 0x080fe40007fde0ff */
[----:B------:R-:W-:Y:S01]  /*6c80*/  ISETP.LT.AND P4, PT, R174, UR5, !P0 ;  /* 0x00000005ae007c0c */ /* 0x000fe2000c781270 */
[----:B------:R2:W-:Y:S01]  /*6c90*/  @P3 STG.E.U8 desc[UR14][R46.64], R61 ;  /* 0x0000003d2e003986 */ /* 0x0005e2000c10110e */
[----:B0-----:R-:W-:Y:S01]  /*6ca0*/  PRMT R57, R43, 0x7773, RZ ;  /* 0x000077732b397816 */ /* 0x001fe200000000ff */
[----:B------:R-:W-:Y:S01]  /*6cb0*/  ULDC UR5, c[0x0][0x22c] ;  /* 0x00008b0000057ab9 */ /* 0x000fe20000000800 */
[CC--:B------:R-:W-:Y:S01]  /*6cc0*/  LEA.HI.X.SX32 R43, R56.reuse, R60.reuse, 0x1, P6 ;  /* 0x0000003c382b7211 */ /* 0x0c0fe200030f0eff */
[----:B------:R-:W-:Y:S01]  /*6cd0*/  VIADD R56, R56, UR4 ;  /* 0x0000000438387c36 */ /* 0x000fe20008000000 */
[----:B------:R-:W-:Y:S01]  /*6ce0*/  ISETP.LT.AND P3, PT, R175, UR5, !P0 ;  /* 0x00000005af007c0c */ /* 0x000fe2000c761270 */
[----:B------:R-:W-:Y:S01]  /*6cf0*/  ULDC UR5, c[0x0][0x22c] ;  /* 0x00008b0000057ab9 */ /* 0x000fe20000000800 */
[----:B-1----:R-:W-:Y:S01]  /*6d00*/  PRMT R63, R36, 0x7770, RZ ;  /* 0x00007770243f7816 */ /* 0x002fe200000000ff */
[C---:B------:R-:W-:Y:S01]  /*6d10*/  VIADD R45, R56.reuse, UR4 ;  /* 0x00000004382d7c36 */ /* 0x040fe20008000000 */
[CC--:B------:R-:W-:Y:S01]  /*6d20*/  IADD3 R40, P6, R56.reuse, R59.reuse, RZ ;  /* 0x0000003b38287210 */ /* 0x0c0fe20007fde0ff */
[----:B------:R0:W-:Y:S01]  /*6d30*/  @P5 STG.E.U8 desc[UR14][R42.64], R57 ;  /* 0x000000392a005986 */ /* 0x0001e2000c10110e */
[----:B------:R-:W-:Y:S01]  /*6d40*/  ISETP.LT.AND P5, PT, R171, UR5, !P0 ;  /* 0x00000005ab007c0c */ /* 0x000fe2000c7a1270 */
[C---:B--2---:R-:W-:Y:S01]  /*6d50*/  VIADD R46, R45.reuse, UR4 ;  /* 0x000000042d2e7c36 */ /* 0x044fe20008000000 */
[-C--:B------:R-:W-:Y:S01]  /*6d60*/  LEA.HI.X.SX32 R41, R56, R60.reuse, 0x1, P6 ;  /* 0x0000003c38297211 */ /* 0x080fe200030f0eff */
[----:B------:R-:W-:Y:S01]  /*6d70*/  ULDC UR5, c[0x0][0x22c] ;  /* 0x00008b0000057ab9 */ /* 0x000fe20000000800 */
[C---:B------:R-:W-:Y:S01]  /*6d80*/  IADD3 R44, P6, R45.reuse, R59, RZ ;  /* 0x0000003b2d2c7210 */ /* 0x040fe20007fde0ff */
[----:B------:R-:W-:Y:S01]  /*6d90*/  VIADD R47, R46, UR4 ;  /* 0x000000042e2f7c36 */ /* 0x000fe20008000000 */
[----:B------:R-:W-:Y:S01]  /*6da0*/  PRMT R61, R36, 0x7771, RZ ;  /* 0x00007771243d7816 */ /* 0x000fe200000000ff */
[----:B------:R1:W-:Y:S01]  /*6db0*/  @P2 STG.E.U8 desc[UR14][R40.64], R63 ;  /* 0x0000003f28002986 */ /* 0x0003e2000c10110e */
[----:B------:R-:W-:-:S02]  /*6dc0*/  LEA.HI.X.SX32 R45, R45, R60, 0x1, P6 ;  /* 0x0000003c2d2d7211 */ /* 0x000fc400030f0eff */
[----:B------:R-:W-:Y:S01]  /*6dd0*/  ISETP.LT.AND P2, PT, R169, UR5, !P0 ;  /* 0x00000005a9007c0c */ /* 0x000fe2000c741270 */
[----:B------:R-:W-:Y:S01]  /*6de0*/  ULDC UR5, c[0x0][0x22c] ;  /* 0x00008b0000057ab9 */ /* 0x000fe20000000800 */
[CC--:B0-----:R-:W-:Y:S01]  /*6df0*/  IADD3 R42, P6, R46.reuse, R59.reuse, RZ ;  /* 0x0000003b2e2a7210 */ /* 0x0c1fe20007fde0ff */
[----:B------:R0:W-:Y:S01]  /*6e00*/  @P4 STG.E.U8 desc[UR14][R44.64], R61 ;  /* 0x0000003d2c004986 */ /* 0x0001e2000c10110e */
[----:B------:R-:W-:Y:S02]  /*6e10*/  PRMT R57, R37, 0x7770, RZ ;  /* 0x0000777025397816 */ /* 0x000fe400000000ff */
[-C--:B------:R-:W-:Y:S02]  /*6e20*/  LEA.HI.X.SX32 R43, R46, R60.reuse, 0x1, P6 ;  /* 0x0000003c2e2b7211 */ /* 0x080fe400030f0eff */
[C---:B------:R-:W-:Y:S01]  /*6e30*/  IADD3 R46, P6, R47.reuse, R59, RZ ;  /* 0x0000003b2f2e7210 */ /* 0x040fe20007fde0ff */
[----:B-1----:R-:W-:Y:S01]  /*6e40*/  VIADD R41, R47, UR4 ;  /* 0x000000042f297c36 */ /* 0x002fe20008000000 */
[----:B------:R-:W-:Y:S01]  /*6e50*/  PRMT R63, R37, 0x7771, RZ ;  /* 0x00007771253f7816 */ /* 0x000fe200000000ff */
[----:B------:R1:W-:Y:S01]  /*6e60*/  @P3 STG.E.U8 desc[UR14][R42.64], R57 ;  /* 0x000000392a003986 */ /* 0x0003e2000c10110e */
[----:B------:R-:W-:-:S02]  /*6e70*/  LEA.HI.X.SX32 R47, R47, R60, 0x1, P6 ;  /* 0x0000003c2f2f7211 */ /* 0x000fc400030f0eff */
[CC--:B------:R-:W-:Y:S01]  /*6e80*/  IADD3 R40, P6, R41.reuse, R59.reuse, RZ ;  /* 0x0000003b29287210 */ /* 0x0c0fe20007fde0ff */
[----:B0-----:R-:W-:Y:S01]  /*6e90*/  VIADD R44, R41, UR4 ;  /* 0x00000004292c7c36 */ /* 0x001fe20008000000 */
[----:B------:R-:W-:Y:S01]  /*6ea0*/  ISETP.LT.AND P4, PT, R173, UR5, !P0 ;  /* 0x00000005ad007c0c */ /* 0x000fe2000c781270 */
[----:B------:R-:W-:Y:S01]  /*6eb0*/  ULDC UR5, c[0x0][0x22c] ;  /* 0x00008b0000057ab9 */ /* 0x000fe20000000800 */
[-C--:B------:R-:W-:Y:S01]  /*6ec0*/  LEA.HI.X.SX32 R41, R41, R60.reuse, 0x1, P6 ;  /* 0x0000003c29297211 */ /* 0x080fe200030f0eff */
[----:B------:R-:W-:Y:S01]  /*6ed0*/  VIADD R45, R44, UR4 ;  /* 0x000000042c2d7c36 */ /* 0x000fe20008000000 */
[----:B------:R0:W-:Y:S01]  /*6ee0*/  @P5 STG.E.U8 desc[UR14][R46.64], R63 ;  /* 0x0000003f2e005986 */ /* 0x0001e2000c10110e */
[----:B------:R-:W-:Y:S02]  /*6ef0*/  PRMT R61, R38, 0x7770, RZ ;  /* 0x00007770263d7816 */ /* 0x000fe400000000ff */
[-C--:B-1----:R-:W-:Y:S02]  /*6f00*/  IADD3 R42, P6, R44, R59.reuse, RZ ;  /* 0x0000003b2c2a7210 */ /* 0x082fe40007fde0ff */
[----:B------:R-:W-:Y:S01]  /*6f10*/  ISETP.LT.AND P3, PT, R172, UR5, !P0 ;  /* 0x00000005ac007c0c */ /* 0x000fe2000c761270 */
[----:B------:R-:W-:Y:S01]  /*6f20*/  ULDC UR5, c[0x0][0x22c] ;  /* 0x00008b0000057ab9 */ /* 0x000fe20000000800 */
[----:B------:R-:W-:Y:S01]  /*6f30*/  LEA.HI.X.SX32 R43, R44, R60, 0x1, P6 ;  /* 0x0000003c2c2b7211 */ /* 0x000fe200030f0eff */
[----:B------:R1:W-:Y:S01]  /*6f40*/  @P2 STG.E.U8 desc[UR14][R40.64], R61 ;  /* 0x0000003d28002986 */ /* 0x0003e2000c10110e */
[----:B------:R-:W-:-:S02]  /*6f50*/  IADD3 R44, P6, R45, R59, RZ ;  /* 0x0000003b2d2c7210 */ /* 0x000fc40007fde0ff */
[----:B------:R-:W-:Y:S01]  /*6f60*/  PRMT R57, R38, 0x7771, RZ ;  /* 0x0000777126397816 */ /* 0x000fe200000000ff */
[C---:B0-----:R-:W-:Y:S01]  /*6f70*/  VIADD R47, R45.reuse, UR4 ;  /* 0x000000042d2f7c36 */ /* 0x041fe20008000000 */
[-C--:B------:R-:W-:Y:S02]  /*6f80*/  LEA.HI.X.SX32 R45, R45, R60.reuse, 0x1, P6 ;  /* 0x0000003c2d2d7211 */ /* 0x080fe400030f0eff */
[----:B------:R-:W-:Y:S01]  /*6f90*/  ISETP.LT.AND P5, PT, R170, UR5, !P0 ;  /* 0x00000005aa007c0c */ /* 0x000fe2000c7a1270 */
[----:B------:R0:W-:Y:S01]  /*6fa0*/  @P4 STG.E.U8 desc[UR14][R42.64], R57 ;  /* 0x000000392a004986 */ /* 0x0001e2000c10110e */
[----:B------:R-:W-:Y:S01]  /*6fb0*/  IADD3 R46, P6, R47, R59, RZ ;  /* 0x0000003b2f2e7210 */ /* 0x000fe20007fde0ff */
[----:B------:R-:W-:Y:S01]  /*6fc0*/  ULDC UR5, c[0x0][0x22c] ;  /* 0x00008b0000057ab9 */ /* 0x000fe20000000800 */
[----:B------:R-:W-:Y:S01]  /*6fd0*/  PRMT R63, R39, 0x7770, RZ ;  /* 0x00007770273f7816 */ /* 0x000fe200000000ff */
[C---:B-1----:R-:W-:Y:S01]  /*6fe0*/  VIADD R41, R47.reuse, UR4 ;  /* 0x000000042f297c36 */ /* 0x042fe20008000000 */
[----:B------:R-:W-:-:S02]  /*6ff0*/  LEA.HI.X.SX32 R47, R47, R60, 0x1, P6 ;  /* 0x0000003c2f2f7211 */ /* 0x000fc400030f0eff */
[----:B------:R-:W-:Y:S01]  /*7000*/  ISETP.LT.AND P2, PT, R168, UR5, !P0 ;  /* 0x00000005a8007c0c */ /* 0x000fe2000c741270 */
[----:B------:R1:W-:Y:S01]  /*7010*/  @P3 STG.E.U8 desc[UR14][R44.64], R63 ;  /* 0x0000003f2c003986 */ /* 0x0003e2000c10110e */
[-C--:B------:R-:W-:Y:S01]  /*7020*/  IADD3 R40, P6, R41, R59.reuse, RZ ;  /* 0x0000003b29287210 */ /* 0x080fe20007fde0ff */
[----:B------:R-:W-:Y:S01]  /*7030*/  ULDC UR5, c[0x0][0x22c] ;  /* 0x00008b0000057ab9 */ /* 0x000fe20000000800 */
[----:B------:R-:W-:Y:S01]  /*7040*/  PRMT R61, R39, 0x7771, RZ ;  /* 0x00007771273d7816 */ /* 0x000fe200000000ff */
[C---:B0-----:R-:W-:Y:S01]  /*7050*/  VIADD R43, R41.reuse, UR4 ;  /* 0x00000004292b7c36 */ /* 0x041fe20008000000 */
[-C--:B------:R-:W-:Y:S02]  /*7060*/  LEA.HI.X.SX32 R41, R41, R60.reuse, 0x1, P6 ;  /* 0x0000003c29297211 */ /* 0x080fe400030f0eff */
[----:B------:R-:W-:Y:S01]  /*7070*/  ISETP.LT.AND P4, PT, R165, UR5, !P0 ;  /* 0x00000005a5007c0c */ /* 0x000fe2000c781270 */
[----:B------:R0:W-:Y:S01]  /*7080*/  @P5 STG.E.U8 desc[UR14][R46.64], R61 ;  /* 0x0000003d2e005986 */ /* 0x0001e2000c10110e */
[C---:B------:R-:W-:Y:S01]  /*7090*/  IADD3 R42, P6, R43.reuse, R59, RZ ;  /* 0x0000003b2b2a7210 */ /* 0x040fe20007fde0ff */
[----:B------:R-:W-:Y:S01]  /*70a0*/  ULDC UR5, c[0x0][0x22c] ;  /* 0x00008b0000057ab9 */ /* 0x000fe20000000800 */
[----:B------:R-:W-:Y:S01]  /*70b0*/  PRMT R57, R36, 0x7772, RZ ;  /* 0x0000777224397816 */ /* 0x000fe200000000ff */
[C---:B-1----:R-:W-:Y:S01]  /*70c0*/  VIADD R45, R43.reuse, UR4 ;  /* 0x000000042b2d7c36 */ /* 0x042fe20008000000 */
[----:B------:R-:W-:-:S02]  /*70d0*/  LEA.HI.X.SX32 R43, R43, R60, 0x1, P6 ;  /* 0x0000003c2b2b7211 */ /* 0x000fc400030f0eff */
[----:B------:R-:W-:Y:S01]  /*70e0*/  ISETP.LT.AND P3, PT, R162, UR5, !P0 ;  /* 0x00000005a2007c0c */ /* 0x000fe2000c761270 */
[----:B------:R1:W-:Y:S01]  /*70f0*/  @P2 STG.E.U8 desc[UR14][R40.64], R57 ;  /* 0x0000003928002986 */ /* 0x0003e2000c10110e */
[CC--:B------:R-:W-:Y:S01]  /*7100*/  IADD3 R44, P6, R45.reuse, R59.reuse, RZ ;  /* 0x0000003b2d2c7210 */ /* 0x0c0fe20007fde0ff */
[----:B------:R-:W-:Y:S01]  /*7110*/  ULDC UR5, c[0x0][0x22c] ;  /* 0x00008b0000057ab9 */ /* 0x000fe20000000800 */
[C---:B0-----:R-:W-:Y:S01]  /*7120*/  VIADD R46, R45.reuse, UR4 ;  /* 0x000000042d2e7c36 */ /* 0x041fe20008000000 */
[----:B------:R-:W-:Y:S02]  /*7130*/  PRMT R61, R36, 0x7773, RZ ;  /* 0x00007773243d7816 */ /* 0x000fe400000000ff */
[----:B------:R-:W-:Y:S02]  /*7140*/  LEA.HI.X.SX32 R45, R45, R60, 0x1, P6 ;  /* 0x0000003c2d2d7211 */ /* 0x000fe400030f0eff */
[----:B------:R-:W-:Y:S01]  /*7150*/  IADD3 R36, P6, R46, R59, RZ ;  /* 0x0000003b2e247210 */ /* 0x000fe20007fde0ff */
[----:B------:R0:W-:Y:S01]  /*7160*/  @P4 STG.E.U8 desc[UR14][R42.64], R61 ;  /* 0x0000003d2a004986 */ /* 0x0001e2000c10110e */
[----:B------:R-:W-:-:S02]  /*7170*/  PRMT R47, R37, 0x7773, RZ ;  /* 0x00007773252f7816 */ /* 0x000fc400000000ff */
[----:B-1----:R-:W-:Y:S02]  /*7180*/  PRMT R57, R37, 0x7772, RZ ;  /* 0x0000777225397816 */ /* 0x002fe400000000ff */
[C---:B------:R-:W-:Y:S01]  /*7190*/  LEA.HI.X.SX32 R37, R46.reuse, R60, 0x1, P6 ;  /* 0x0000003c2e257211 */ /* 0x040fe200030f0eff */
[----:B------:R-:W-:Y:S01]  /*71a0*/  VIADD R46, R46, UR4 ;  /* 0x000000042e2e7c36 */ /* 0x000fe20008000000 */
[----:B------:R-:W-:Y:S01]  /*71b0*/  ISETP.LT.AND P5, PT, R167, UR5, !P0 ;  /* 0x00000005a7007c0c */ /* 0x000fe2000c7a1270 */
[----:B------:R-:W-:Y:S01]  /*71c0*/  ULDC UR5, c[0x0][0x22c] ;  /* 0x00008b0000057ab9 */ /* 0x000fe20000000800 */
[----:B------:R1:W-:Y:S01]  /*71d0*/  @P3 STG.E.U8 desc[UR14][R44.64], R57 ;  /* 0x000000392c003986 */ /* 0x0003e2000c10110e */
[----:B------:R-:W-:Y:S01]  /*71e0*/  ISETP.LT.AND P2, PT, R166, UR5, !P0 ;  /* 0x00000005a6007c0c */ /* 0x000fe2000c741270 */
[----:B------:R-:W-:Y:S01]  /*71f0*/  ULDC UR5, c[0x0][0x22c] ;  /* 0x00008b0000057ab9 */ /* 0x000fe20000000800 */
[C---:B------:R-:W-:Y:S01]  /*7200*/  IADD3 R40, P6, R46.reuse, R59, RZ ;  /* 0x0000003b2e287210 */ /* 0x040fe20007fde0ff */
[----:B0-----:R-:W-:Y:S01]  /*7210*/  VIADD R43, R46, UR4 ;  /* 0x000000042e2b7c36 */ /* 0x001fe20008000000 */
[----:B------:R-:W-:-:S02]  /*7220*/  PRMT R61, R38, 0x7772, RZ ;  /* 0x00007772263d7816 */ /* 0x000fc400000000ff */
[-C--:B------:R-:W-:Y:S02]  /*7230*/  LEA.HI.X.SX32 R41, R46, R60.reuse, 0x1, P6 ;  /* 0x0000003c2e297211 */ /* 0x080fe400030f0eff */
[----:B------:R-:W-:Y:S02]  /*7240*/  IADD3 R42, P6, R43, R59, RZ ;  /* 0x0000003b2b2a7210 */ /* 0x000fe40007fde0ff */
[----:B------:R-:W-:Y:S01]  /*7250*/  ISETP.LT.AND P4, PT, R163, UR5, !P0 ;  /* 0x00000005a3007c0c */ /* 0x000fe2000c781270 */
[----:B------:R-:W-:Y:S01]  /*7260*/  ULDC UR5, c[0x0][0x22c] ;  /* 0x00008b0000057ab9 */ /* 0x000fe20000000800 */
[----:B-1----:R-:W-:Y:S01]  /*7270*/  PRMT R57, R38, 0x7773, RZ ;  /* 0x0000777326397816 */ /* 0x002fe200000000ff */
[C---:B------:R-:W-:Y:S01]  /*7280*/  VIADD R38, R43.reuse, UR4 ;  /* 0x000000042b267c36 */ /* 0x040fe20008000000 */
[----:B------:R0:W-:Y:S01]  /*7290*/  @P5 STG.E.U8 desc[UR14][R36.64], R47 ;  /* 0x0000002f24005986 */ /* 0x0001e2000c10110e */
[----:B------:R-:W-:Y:S02]  /*72a0*/  LEA.HI.X.SX32 R43, R43, R60, 0x1, P6 ;  /* 0x0000003c2b2b7211 */ /* 0x000fe400030f0eff */
[----:B------:R-:W-:Y:S01]  /*72b0*/  VIADD R45, R38, UR4 ;  /* 0x00000004262d7c36 */ /* 0x000fe20008000000 */
[----:B------:R-:W-:Y:S01]  /*72c0*/  ISETP.LT.AND P3, PT, R164, UR5, !P0 ;  /* 0x00000005a4007c0c */ /* 0x000fe2000c761270 */
[----:B------:R1:W-:Y:S01]  /*72d0*/  @P2 STG.E.U8 desc[UR14][R40.64], R61 ;  /* 0x0000003d28002986 */ /* 0x0003e2000c10110e */
[----:B------:R-:W-:-:S02]  /*72e0*/  ULDC UR5, c[0x0][0x22c] ;  /* 0x00008b0000057ab9 */ /* 0x000fc40000000800 */
[----:B------:R-:W-:Y:S01]  /*72f0*/  ISETP.LT.AND P5, PT, R158, UR5, !P0 ;  /* 0x000000059e007c0c */ /* 0x000fe2000c7a1270 */
[----:B------:R2:W-:Y:S01]  /*7300*/  @P4 STG.E.U8 desc[UR14][R42.64], R57 ;  /* 0x000000392a004986 */ /* 0x0005e2000c10110e */
[----:B------:R-:W-:Y:S01]  /*7310*/  ULDC UR5, c[0x0][0x22c] ;  /* 0x00008b0000057ab9 */ /* 0x000fe20000000800 */
[CC--:B0-----:R-:W-:Y:S02]  /*7320*/  IADD3 R36, P6, R38.reuse, R59.reuse, RZ ;  /* 0x0000003b26247210 */ /* 0x0c1fe40007fde0ff */
[----:B------:R-:W-:Y:S02]  /*7330*/  PRMT R47, R39, 0x7772, RZ ;  /* 0x00007772272f7816 */ /* 0x000fe400000000ff */
[-C--:B------:R-:W-:Y:S01]  /*7340*/  LEA.HI.X.SX32 R37, R38, R60.reuse, 0x1, P6 ;  /* 0x0000003c26257211 */ /* 0x080fe200030f0eff */
[C---:B-1----:R-:W-:Y:S01]  /*7350*/  VIADD R40, R45.reuse, UR4 ;  /* 0x000000042d287c36 */ /* 0x042fe20008000000 */
[-C--:B------:R-:W-:Y:S02]  /*7360*/  IADD3 R44, P6, R45, R59.reuse, RZ ;  /* 0x0000003b2d2c7210 */ /* 0x080fe40007fde0ff */
[----:B------:R-:W-:Y:S01]  /*7370*/  ISETP.LT.AND P2, PT, R161, UR5, !P0 ;  /* 0x00000005a1007c0c */ /* 0x000fe2000c741270 */
[C---:B------:R-:W-:Y:S01]  /*7380*/  VIADD R41, R40.reuse, UR4 ;  /* 0x0000000428297c36 */ /* 0x040fe20008000000 */
[----:B------:R-:W-:Y:S01]  /*7390*/  LEA.HI.X.SX32 R45, R45, R60, 0x1, P6 ;  /* 0x0000003c2d2d7211 */ /* 0x000fe200030f0eff */
[----:B------:R0:W-:Y:S01]  /*73a0*/  @P3 STG.E.U8 desc[UR14][R36.64], R47 ;  /* 0x0000002f24003986 */ /* 0x0001e2000c10110e */
[----:B------:R-:W-:Y:S01]  /*73b0*/  IADD3 R38, P6, R40, R59, RZ ;  /* 0x0000003b28267210 */ /* 0x000fe20007fde0ff */
[----:B------:R-:W-:Y:S01]  /*73c0*/  ULDC UR5, c[0x0][0x22c] ;  /* 0x00008b0000057ab9 */ /* 0x000fe20000000800 */
[----:B--2---:R-:W-:-:S02]  /*73d0*/  PRMT R43, R39, 0x7773, RZ ;  /* 0x00007773272b7816 */ /* 0x004fc400000000ff */
[-C--:B------:R-:W-:Y:S02]  /*73e0*/  LEA.HI.X.SX32 R39, R40, R60.reuse, 0x1, P6 ;  /* 0x0000003c28277211 */ /* 0x080fe400030f0eff */
[----:B------:R-:W-:Y:S01]  /*73f0*/  ISETP.LT.AND P4, PT, R160, UR5, !P0 ;  /* 0x00000005a0007c0c */ /* 0x000fe2000c781270 */
[----:B------:R-:W-:Y:S01]  /*7400*/  ULDC UR5, c[0x0][0x22c] ;  /* 0x00008b0000057ab9 */ /* 0x000fe20000000800 */
[----:B------:R1:W-:Y:S01]  /*7410*/  @P5 STG.E.U8 desc[UR14][R44.64], R43 ;  /* 0x0000002b2c005986 */ /* 0x0003e2000c10110e */
[----:B------:R-:W-:Y:S01]  /*7420*/  ISETP.LT.AND P3, PT, R159, UR5, !P0 ;  /* 0x000000059f007c0c */ /* 0x000fe2000c761270 */
[----:B------:R-:W-:Y:S01]  /*7430*/  ULDC UR5, c[0x0][0x22c] ;  /* 0x00008b0000057ab9 */ /* 0x000fe20000000800 */
[CC--:B0-----:R-:W-:Y:S02]  /*7440*/  IADD3 R36, P6, R41.reuse, R59.reuse, RZ ;  /* 0x0000003b29247210 */ /* 0x0c1fe40007fde0ff */
[C---:B------:R-:W-:Y:S02]  /*7450*/  PRMT R47, R32.reuse, 0x7770, RZ ;  /* 0x00007770202f7816 */ /* 0x040fe400000000ff */
[C---:B------:R-:W-:Y:S01]  /*7460*/  LEA.HI.X.SX32 R37, R41.reuse, R60, 0x1, P6 ;  /* 0x0000003c29257211 */ /* 0x040fe200030f0eff */
[----:B------:R-:W-:Y:S01]  /*7470*/  VIADD R41, R41, UR4 ;  /* 0x0000000429297c36 */ /* 0x000fe20008000000 */
[----:B------:R-:W-:Y:S01]  /*7480*/  PRMT R61, R32, 0x7771, RZ ;  /* 0x00007771203d7816 */ /* 0x000fe200000000ff */
[----:B------:R0:W-:Y:S01]  /*7490*/  @P2 STG.E.U8 desc[UR14][R38.64], R47 ;  /* 0x0000002f26002986 */ /* 0x0001e2000c10110e */
[----:B------:R-:W-:Y:S01]  /*74a0*/  ISETP.LT.AND P5, PT, R157, UR5, !P0 ;  /* 0x000000059d007c0c */ /* 0x000fe2000c7a1270 */
[C---:B-1----:R-:W-:Y:S01]  /*74b0*/  VIADD R43, R41.reuse, UR4 ;  /* 0x00000004292b7c36 */ /* 0x042fe20008000000 */
[----:B------:R-:W-:Y:S01]  /*74c0*/  IADD3 R40, P6, R41, R59, RZ ;  /* 0x0000003b29287210 */ /* 0x000fe20007fde0ff */
[----:B------:R-:W-:Y:S01]  /*74d0*/  ULDC UR5, c[0x0][0x22c] ;  /* 0x00008b0000057ab9 */ /* 0x000fe20000000800 */
[----:B------:R1:W-:Y:S01]  /*74e0*/  @P4 STG.E.U8 desc[UR14][R36.64], R61 ;  /* 0x0000003d24004986 */ /* 0x0003e2000c10110e */
[----:B------:R-:W-:-:S02]  /*74f0*/  PRMT R57, R33, 0x7770, RZ ;  /* 0x0000777021397816 */ /* 0x000fc400000000ff */
[-C--:B------:R-:W-:Y:S02]  /*7500*/  LEA.HI.X.SX32 R41, R41, R60.reuse, 0x1, P6 ;  /* 0x0000003c29297211 */ /* 0x080fe400030f0eff */
[CC--:B------:R-:W-:Y:S01]  /*7510*/  IADD3 R42, P6, R43.reuse, R59.reuse, RZ ;  /* 0x0000003b2b2a7210 */ /* 0x0c0fe20007fde0ff */
[C---:B0-----:R-:W-:Y:S01]  /*7520*/  VIADD R38, R43.reuse, UR4 ;  /* 0x000000042b267c36 */ /* 0x041fe20008000000 */
[----:B------:R-:W-:Y:S01]  /*7530*/  ISETP.LT.AND P2, PT, R156, UR5, !P0 ;  /* 0x000000059c007c0c */ /* 0x000fe2000c741270 */
[----:B------:R0:W-:Y:S01]  /*7540*/  @P3 STG.E.U8 desc[UR14][R40.64], R57 ;  /* 0x0000003928003986 */ /* 0x0001e2000c10110e */
[----:B------:R-:W-:Y:S01]  /*7550*/  LEA.HI.X.SX32 R43, R43, R60, 0x1, P6 ;  /* 0x0000003c2b2b7211 */ /* 0x000fe200030f0eff */
[C---:B------:R-:W-:Y:S01]  /*7560*/  VIADD R39, R38.reuse, UR4 ;  /* 0x0000000426277c36 */ /* 0x040fe20008000000 */
[----:B-1----:R-:W-:Y:S01]  /*7570*/  IADD3 R36, P6, R38, R59, RZ ;  /* 0x0000003b26247210 */ /* 0x002fe20007fde0ff */
[----:B------:R-:W-:Y:S01]  /*7580*/  ULDC UR5, c[0x0][0x22c] ;  /* 0x00008b0000057ab9 */ /* 0x000fe20000000800 */
[----:B------:R-:W-:-:S02]  /*7590*/  PRMT R47, R33, 0x7771, RZ ;  /* 0x00007771212f7816 */ /* 0x000fc400000000ff */
[-C--:B------:R-:W-:Y:S02]  /*75a0*/  LEA.HI.X.SX32 R37, R38, R60.reuse, 0x1, P6 ;  /* 0x0000003c26257211 */ /* 0x080fe400030f0eff */
[CC--:B------:R-:W-:Y:S01]  /*75b0*/  IADD3 R38, P6, R39.reuse, R59.reuse, RZ ;  /* 0x0000003b27267210 */ /* 0x0c0fe20007fde0ff */
[----:B------:R1:W-:Y:S01]  /*75c0*/  @P5 STG.E.U8 desc[UR14][R42.64], R47 ;  /* 0x0000002f2a005986 */ /* 0x0003e2000c10110e */
[----:B------:R-:W-:Y:S01]  /*75d0*/  PRMT R45, R34, 0x7770, RZ ;  /* 0x00007770222d7816 */ /* 0x000fe200000000ff */
[C---:B0-----:R-:W-:Y:S01]  /*75e0*/  VIADD R41, R39.reuse, UR4 ;  /* 0x0000000427297c36 */ /* 0x041fe20008000000 */
[-C--:B------:R-:W-:Y:S02]  /*75f0*/  LEA.HI.X.SX32 R39, R39, R60.reuse, 0x1, P6 ;  /* 0x0000003c27277211 */ /* 0x080fe400030f0eff */
[----:B------:R-:W-:Y:S01]  /*7600*/  ISETP.LT.AND P4, PT, R153, UR5, !P0 ;  /* 0x0000000599007c0c */ /* 0x000fe2000c781270 */
[----:B------:R-:W-:Y:S01]  /*7610*/  ULDC UR5, c[0x0][0x22c] ;  /* 0x00008b0000057ab9 */ /* 0x000fe20000000800 */
[----:B------:R-:W-:Y:S01]  /*7620*/  IADD3 R40, P6, R41, R59, RZ ;  /* 0x0000003b29287210 */ /* 0x000fe20007fde0ff */
[----:B------:R0:W-:Y:S01]  /*7630*/  @P2 STG.E.U8 desc[UR14][R36.64], R45 ;  /* 0x0000002d24002986 */ /* 0x0001e2000c10110e */
[----:B------:R-:W-:Y:S01]  /*7640*/  ISETP.LT.AND P3, PT, R109, UR5, !P0 ;  /* 0x000000056d007c0c */ /* 0x000fe2000c761270 */
[----:B------:R-:W-:Y:S01]  /*7650*/  ULDC UR5, c[0x0][0x22c] ;  /* 0x00008b0000057ab9 */ /* 0x000fe20000000800 */
[----:B------:R-:W-:Y:S01]  /*7660*/  PRMT R57, R32, 0x7772, RZ ;  /* 0x0000777220397816 */ /* 0x000fe200000000ff */
[C---:B-1----:R-:W-:Y:S01]  /*7670*/  VIADD R42, R41.reuse, UR4 ;  /* 0x00000004292a7c36 */ /* 0x042fe20008000000 */
[----:B------:R-:W-:-:S02]  /*7680*/  LEA.HI.X.SX32 R41, R41, R60, 0x1, P6 ;  /* 0x0000003c29297211 */ /* 0x000fc400030f0eff */
[----:B------:R-:W-:Y:S02]  /*7690*/  PRMT R43, R34, 0x7771, RZ ;  /* 0x00007771222b7816 */ /* 0x000fe400000000ff */
[----:B------:R-:W-:Y:S01]  /*76a0*/  ISETP.LT.AND P5, PT, R155, UR5, !P0 ;  /* 0x000000059b007c0c */ /* 0x000fe2000c7a1270 */
[----:B------:R-:W-:Y:S01]  /*76b0*/  ULDC UR5, c[0x0][0x22c] ;  /* 0x00008b0000057ab9 */ /* 0x000fe20000000800 */
[C---:B------:R-:W-:Y:S01]  /*76c0*/  PRMT R47, R35.reuse, 0x7770, RZ ;  /* 0x00007770232f7816 */ /* 0x040fe200000000ff */
[----:B------:R1:W-:Y:S01]  /*76d0*/  @P4 STG.E.U8 desc[UR14][R38.64], R43 ;  /* 0x0000002b26004986 */ /* 0x0003e2000c10110e */
[----:B0-----:R-:W-:Y:S02]  /*76e0*/  IADD3 R36, P6, R42, R59, RZ ;  /* 0x0000003b2a247210 */ /* 0x001fe40007fde0ff */
[----:B------:R-:W-:Y:S01]  /*76f0*/  ISETP.LT.AND P2, PT, R154, UR5, !P0 ;  /* 0x000000059a007c0c */ /* 0x000fe2000c741270 */
[----:B------:R0:W-:Y:S01]  /*7700*/  @P3 STG.E.U8 desc[UR14][R40.64], R47 ;  /* 0x0000002f28003986 */ /* 0x0001e2000c10110e */
[C---:B------:R-:W-:Y:S01]  /*7710*/  LEA.HI.X.SX32 R37, R42.reuse, R60, 0x1, P6 ;  /* 0x0000003c2a257211 */ /* 0x040fe200030f0eff */
[----:B------:R-:W-:Y:S01]  /*7720*/  VIADD R42, R42, UR4 ;  /* 0x000000042a2a7c36 */ /* 0x000fe20008000000 */
[----:B------:R-:W-:Y:S01]  /*7730*/  PRMT R45, R35, 0x7771, RZ ;  /* 0x00007771232d7816 */ /* 0x000fe200000000ff */
[----:B------:R-:W-:-:S02]  /*7740*/  ULDC UR5, c[0x0][0x22c] ;  /* 0x00008b0000057ab9 */ /* 0x000fc40000000800 */
[----:B------:R-:W-:Y:S01]  /*7750*/  ISETP.LT.AND P4, PT, R152, UR5, !P0 ;  /* 0x0000000598007c0c */ /* 0x000fe2000c781270 */
[----:B------:R-:W-:Y:S01]  /*7760*/  ULDC UR5, c[0x0][0x22c] ;  /* 0x00008b0000057ab9 */ /* 0x000fe20000000800 */
[CC--:B-1----:R-:W-:Y:S01]  /*7770*/  IADD3 R38, P6, R42.reuse, R59.reuse, RZ ;  /* 0x0000003b2a267210 */ /* 0x0c2fe20007fde0ff */
[C---:B------:R-:W-:Y:S01]  /*7780*/  VIADD R43, R42.reuse, UR4 ;  /* 0x000000042a2b7c36 */ /* 0x040fe20008000000 */
[----:B------:R1:W-:Y:S01]  /*7790*/  @P5 STG.E.U8 desc[UR14][R36.64], R45 ;  /* 0x0000002d24005986 */ /* 0x0003e2000c10110e */
[----:B------:R-:W-:Y:S01]  /*77a0*/  ISETP.LT.AND P3, PT, R107, UR5, !P0 ;  /* 0x000000056b007c0c */ /* 0x000fe2000c761270 */
[----:B------:R-:W-:Y:S01]  /*77b0*/  ULDC UR5, c[0x0][0x22c] ;  /* 0x00008b0000057ab9 */ /* 0x000fe20000000800 */
[-C--:B------:R-:W-:Y:S02]  /*77c0*/  LEA.HI.X.SX32 R39, R42, R60.reuse, 0x1, P6 ;  /* 0x0000003c2a277211 */ /* 0x080fe400030f0eff */
[----:B0-----:R-:W-:Y:S01]  /*77d0*/  PRMT R47, R32, 0x7773, RZ ;  /* 0x00007773202f7816 */ /* 0x001fe200000000ff */
[C---:B------:R-:W-:Y:S01]  /*77e0*/  VIADD R32, R43.reuse, UR4 ;  /* 0x000000042b207c36 */ /* 0x040fe20008000000 */
[CC--:B------:R-:W-:Y:S01]  /*77f0*/  IADD3 R42, P6, R43.reuse, R59.reuse, RZ ;  /* 0x0000003b2b2a7210 */ /* 0x0c0fe20007fde0ff */
[----:B------:R0:W-:Y:S01]  /*7800*/  @P2 STG.E.U8 desc[UR14][R38.64], R57 ;  /* 0x0000003926002986 */ /* 0x0001e2000c10110e */
[----:B------:R-:W-:Y:S01]  /*7810*/  ISETP.LT.AND P5, PT, R104, UR5, !P0 ;  /* 0x0000000568007c0c */ /* 0x000fe2000c7a1270 */
[C---:B------:R-:W-:Y:S01]  /*7820*/  VIADD R41, R32.reuse, UR4 ;  /* 0x0000000420297c36 */ /* 0x040fe20008000000 */
[----:B------:R-:W-:Y:S01]  /*7830*/  LEA.HI.X.SX32 R43, R43, R60, 0x1, P6 ;  /* 0x0000003c2b2b7211 */ /* 0x000fe200030f0eff */
[----:B------:R-:W-:Y:S01]  /*7840*/  ULDC UR5, c[0x0][0x22c] ;  /* 0x00008b0000057ab9 */ /* 0x000fe20000000800 */
[----:B-1----:R-:W-:-:S02]  /*7850*/  IADD3 R36, P6, R32, R59, RZ ;  /* 0x0000003b20247210 */ /* 0x002fc40007fde0ff */
[----:B------:R-:W-:Y:S01]  /*7860*/  PRMT R45, R33, 0x7772, RZ ;  /* 0x00007772212d7816 */ /* 0x000fe200000000ff */
[----:B------:R1:W-:Y:S01]  /*7870*/  @P4 STG.E.U8 desc[UR14][R42.64], R47 ;  /* 0x0000002f2a004986 */ /* 0x0003e2000c10110e */
[-C--:B------:R-:W-:Y:S02]  /*7880*/  LEA.HI.X.SX32 R37, R32, R60.reuse, 0x1, P6 ;  /* 0x0000003c20257211 */ /* 0x080fe400030f0eff */
[CC--:B------:R-:W-:Y:S01]  /*7890*/  IADD3 R40, P6, R41.reuse, R59.reuse, RZ ;  /* 0x0000003b29287210 */ /* 0x0c0fe20007fde0ff */
[C---:B0-----:R-:W-:Y:S01]  /*78a0*/  VIADD R38, R41.reuse, UR4 ;  /* 0x0000000429267c36 */ /* 0x041fe20008000000 */
[----:B------:R-:W-:Y:S01]  /*78b0*/  ISETP.LT.AND P2, PT, R108, UR5, !P0 ;  /* 0x000000056c007c0c */ /* 0x000fe2000c741270 */
[----:B------:R0:W-:Y:S01]  /*78c0*/  @P3 STG.E.U8 desc[UR14][R36.64], R45 ;  /* 0x0000002d24003986 */ /* 0x0001e2000c10110e */
[----:B------:R-:W-:Y:S01]  /*78d0*/  LEA.HI.X.SX32 R41, R41, R60, 0x1, P6 ;  /* 0x0000003c29297211 */ /* 0x000fe200030f0eff */
[C---:B------:R-:W-:Y:S01]  /*78e0*/  VIADD R39, R38.reuse, UR4 ;  /* 0x0000000426277c36 */ /* 0x040fe20008000000 */
[----:B------:R-:W-:Y:S01]  /*78f0*/  IADD3 R32, P6, R38, R59, RZ ;  /* 0x0000003b26207210 */ /* 0x000fe20007fde0ff */
[----:B------:R-:W-:Y:S01]  /*7900*/  ULDC UR5, c[0x0][0x22c] ;  /* 0x00008b0000057ab9 */ /* 0x000fe20000000800 */
[----:B-1----:R-:W-:-:S02]  /*7910*/  PRMT R43, R33, 0x7773, RZ ;  /* 0x00007773212b7816 */ /* 0x002fc400000000ff */
[-C--:B------:R-:W-:Y:S02]  /*7920*/  LEA.HI.X.SX32 R33, R38, R60.reuse, 0x1, P6 ;  /* 0x0000003c26217211 */ /* 0x080fe400030f0eff */
[----:B------:R-:W-:Y:S01]  /*7930*/  ISETP.LT.AND P4, PT, R106, UR5, !P0 ;  /* 0x000000056a007c0c */ /* 0x000fe2000c781270 */
[----:B------:R-:W-:Y:S01]  /*7940*/  ULDC UR5, c[0x0][0x22c] ;  /* 0x00008b0000057ab9 */ /* 0x000fe20000000800 */
[CC--:B0-----:R-:W-:Y:S01]  /*7950*/  IADD3 R36, P6, R39.reuse, R59.reuse, RZ ;  /* 0x0000003b27247210 */ /* 0x0c1fe20007fde0ff */
[----:B------:R0:W-:Y:S01]  /*7960*/  @P5 STG.E.U8 desc[UR14][R40.64], R43 ;  /* 0x0000002b28005986 */ /* 0x0001e2000c10110e */
[C---:B------:R-:W-:Y:S02]  /*7970*/  PRMT R47, R34.reuse, 0x7772, RZ ;  /* 0x00007772222f7816 */ /* 0x040fe400000000ff */
[C---:B------:R-:W-:Y:S01]  /*7980*/  LEA.HI.X.SX32 R37, R39.reuse, R60, 0x1, P6 ;  /* 0x0000003c27257211 */ /* 0x040fe200030f0eff */
[----:B------:R-:W-:Y:S01]  /*7990*/  VIADD R39, R39, UR4 ;  /* 0x0000000427277c36 */ /* 0x000fe20008000000 */
[----:B------:R-:W-:Y:S01]  /*79a0*/  PRMT R45, R34, 0x7773, RZ ;  /* 0x00007773222d7816 */ /* 0x000fe200000000ff */
[----:B------:R1:W-:Y:S01]  /*79b0*/  @P2 STG.E.U8 desc[UR14][R32.64], R47 ;  /* 0x0000002f20002986 */ /* 0x0003e2000c10110e */
[----:B------:R-:W-:Y:S01]  /*79c0*/  ISETP.LT.AND P3, PT, R105, UR5, !P0 ;  /* 0x0000000569007c0c */ /* 0x000fe2000c761270 */
[C---:B------:R-:W-:Y:S01]  /*79d0*/  VIADD R34, R39.reuse, UR4 ;  /* 0x0000000427227c36 */ /* 0x040fe20008000000 */
[----:B------:R-:W-:Y:S01]  /*79e0*/  IADD3 R38, P6, R39, R59, RZ ;  /* 0x0000003b27267210 */ /* 0x000fe20007fde0ff */
[----:B------:R-:W-:Y:S01]  /*79f0*/  ULDC UR5, c[0x0][0x22c] ;  /* 0x00008b0000057ab9 */ /* 0x000fe20000000800 */
[----:B------:R2:W-:Y:S01]  /*7a00*/  @P4 STG.E.U8 desc[UR14][R36.64], R45 ;  /* 0x0000002d24004986 */ /* 0x0005e2000c10110e */
[----:B0-----:R-:W-:-:S02]  /*7a10*/  PRMT R41, R35, 0x7773, RZ ;  /* 0x0000777323297816 */ /* 0x001fc400000000ff */
[-C--:B------:R-:W-:Y:S02]  /*7a20*/  LEA.HI.X.SX32 R39, R39, R60.reuse, 0x1, P6 ;  /* 0x0000003c27277211 */ /* 0x080fe400030f0eff */
[----:B------:R-:W-:Y:S01]  /*7a30*/  PRMT R43, R35, 0x7772, RZ ;  /* 0x00007772232b7816 */ /* 0x000fe200000000ff */
[C---:B------:R-:W-:Y:S01]  /*7a40*/  VIADD R35, R34.reuse, UR4 ;  /* 0x0000000422237c36 */ /* 0x040fe20008000000 */
[-C--:B-1----:R-:W-:Y:S02]  /*7a50*/  IADD3 R32, P6, R34, R59.reuse, RZ ;  /* 0x0000003b22207210 */ /* 0x082fe40007fde0ff */
[----:B------:R-:W-:Y:S01]  /*7a60*/  ISETP.LT.AND P5, PT, R102, UR5, !P0 ;  /* 0x0000000566007c0c */ /* 0x000fe2000c7a1270 */
[----:B------:R-:W-:Y:S01]  /*7a70*/  ULDC UR5, c[0x0][0x22c] ;  /* 0x00008b0000057ab9 */ /* 0x000fe20000000800 */
[-C--:B------:R-:W-:Y:S01]  /*7a80*/  LEA.HI.X.SX32 R33, R34, R60.reuse, 0x1, P6 ;  /* 0x0000003c22217211 */ /* 0x080fe200030f0eff */
[C---:B--2---:R-:W-:Y:S01]  /*7a90*/  VIADD R37, R35.reuse, UR4 ;  /* 0x0000000423257c36 */ /* 0x044fe20008000000 */
[-C--:B------:R-:W-:Y:S01]  /*7aa0*/  IADD3 R34, P6, R35, R59.reuse, RZ ;  /* 0x0000003b23227210 */ /* 0x080fe20007fde0ff */
[----:B------:R0:W-:Y:S01]  /*7ab0*/  @P3 STG.E.U8 desc[UR14][R38.64], R43 ;  /* 0x0000002b26003986 */ /* 0x0001e2000c10110e */
[----:B------:R-:W-:Y:S01]  /*7ac0*/  ISETP.LT.AND P2, PT, R103, UR5, !P0 ;  /* 0x0000000567007c0c */ /* 0x000fe2000c741270 */
[----:B------:R-:W-:Y:S01]  /*7ad0*/  VIADD R40, R37, UR4 ;  /* 0x0000000425287c36 */ /* 0x000fe20008000000 */
[----:B------:R-:W-:Y:S01]  /*7ae0*/  LEA.HI.X.SX32 R35, R35, R60, 0x1, P6 ;  /* 0x0000003c23237211 */ /* 0x000fe200030f0eff */
[----:B------:R-:W-:Y:S01]  /*7af0*/  ULDC UR5, c[0x0][0x22c] ;  /* 0x00008b0000057ab9 */ /* 0x000fe20000000800 */
[----:B------:R-:W-:-:S02]  /*7b00*/  IADD3 R36, P6, R37, R59, RZ ;  /* 0x0000003b25247210 */ /* 0x000fc40007fde0ff */
[----:B------:R-:W-:Y:S01]  /*7b10*/  ISETP.LT.AND P4, PT, R98, UR5, !P0 ;  /* 0x0000000562007c0c */ /* 0x000fe2000c781270 */
[----:B------:R1:W-:Y:S01]  /*7b20*/  @P5 STG.E.U8 desc[UR14][R32.64], R41 ;  /* 0x0000002920005986 */ /* 0x0003e2000c10110e */
[----:B------:R-:W-:Y:S01]  /*7b30*/  LEA.HI.X.SX32 R37, R37, R60, 0x1, P6 ;  /* 0x0000003c25257211 */ /* 0x000fe200030f0eff */
[----:B------:R-:W-:Y:S01]  /*7b40*/  ULDC UR5, c[0x0][0x22c] ;  /* 0x00008b0000057ab9 */ /* 0x000fe20000000800 */
[C---:B------:R-:W-:Y:S02]  /*7b50*/  PRMT R45, R28.reuse, 0x7770, RZ ;  /* 0x000077701c2d7816 */ /* 0x040fe400000000ff */
[----:B------:R-:W-:Y:S01]  /*7b60*/  ISETP.LT.AND P3, PT, R101, UR5, !P0 ;  /* 0x0000000565007c0c */ /* 0x000fe2000c761270 */
[----:B------:R-:W-:Y:S01]  /*7b70*/  ULDC UR5, c[0x0][0x22c] ;  /* 0x00008b0000057ab9 */ /* 0x000fe20000000800 */
[----:B0-----:R-:W-:Y:S01]  /*7b80*/  PRMT R43, R28, 0x7771, RZ ;  /* 0x000077711c2b7816 */ /* 0x001fe200000000ff */
[----:B------:R0:W-:Y:S01]  /*7b90*/  @P2 STG.E.U8 desc[UR14][R34.64], R45 ;  /* 0x0000002d22002986 */ /* 0x0001e2000c10110e */
[----:B------:R-:W-:Y:S01]  /*7ba0*/  ISETP.LT.AND P5, PT, R100, UR5, !P0 ;  /* 0x0000000564007c0c */ /* 0x000fe2000c7a1270 */
[----:B------:R-:W-:Y:S01]  /*7bb0*/  ULDC UR5, c[0x0][0x22c] ;  /* 0x00008b0000057ab9 */ /* 0x000fe20000000800 */
[----:B-1----:R-:W-:Y:S01]  /*7bc0*/  IADD3 R32, P6, R40, R59, RZ ;  /* 0x0000003b28207210 */ /* 0x002fe20007fde0ff */
[----:B------:R1:W-:Y:S01]  /*7bd0*/  @P4 STG.E.U8 desc[UR14][R36.64], R43 ;  /* 0x0000002b24004986 */ /* 0x0003e2000c10110e */
[----:B------:R-:W-:-:S02]  /*7be0*/  PRMT R41, R29, 0x7770, RZ ;  /* 0x000077701d297816 */ /* 0x000fc400000000ff */
[CC--:B------:R-:W-:Y:S01]  /*7bf0*/  LEA.HI.X.SX32 R33, R40.reuse, R60.reuse, 0x1, P6 ;  /* 0x0000003c28217211 */ /* 0x0c0fe200030f0eff */
[----:B------:R-:W-:Y:S01]  /*7c00*/  VIADD R40, R40, UR4 ;  /* 0x0000000428287c36 */ /* 0x000fe20008000000 */
[----:B------:R-:W-:Y:S01]  /*7c10*/  ISETP.LT.AND P2, PT, R99, UR5, !P0 ;  /* 0x0000000563007c0c */ /* 0x000fe2000c741270 */
[----:B------:R-:W-:Y:S01]  /*7c20*/  ULDC UR5, c[0x0][0x22c] ;  /* 0x00008b0000057ab9 */ /* 0x000fe20000000800 */
[----:B0-----:R-:W-:Y:S01]  /*7c30*/  PRMT R45, R29, 0x7771, RZ ;  /* 0x000077711d2d7816 */ /* 0x001fe200000000ff */
[C---:B------:R-:W-:Y:S01]  /*7c40*/  VIADD R39, R40.reuse, UR4 ;  /* 0x0000000428277c36 */ /* 0x040fe20008000000 */
[CC--:B------:R-:W-:Y:S01]  /*7c50*/  IADD3 R34, P6, R40.reuse, R59.reuse, RZ ;  /* 0x0000003b28227210 */ /* 0x0c0fe20007fde0ff */
[----:B------:R0:W-:Y:S01]  /*7c60*/  @P3 STG.E.U8 desc[UR14][R32.64], R41 ;  /* 0x0000002920003986 */ /* 0x0001e2000c10110e */
[----:B------:R-:W-:Y:S01]  /*7c70*/  ISETP.LT.AND P4, PT, R97, UR5, !P0 ;  /* 0x0000000561007c0c */ /* 0x000fe2000c781270 */
[C---:B-1----:R-:W-:Y:S01]  /*7c80*/  VIADD R36, R39.reuse, UR4 ;  /* 0x0000000427247c36 */ /* 0x042fe20008000000 */
        /* <DEDUP_REMOVED lines=9> */
[-C--:B0-----:R-:W-:Y:S01]  /*7d20*/  IADD3 R32, P6, R36, R59.reuse, RZ ;  /* 0x0000003b24207210 */ /* 0x081fe20007fde0ff */
[----:B------:R0:W-:Y:S01]  /*7d30*/  @P2 STG.E.U8 desc[UR14][R38.64], R43 ;  /* 0x0000002b26002986 */ /* 0x0001e2000c10110e */
[----:B------:R-:W-:Y:S02]  /*7d40*/  PRMT R41, R30, 0x7771, RZ ;  /* 0x000077711e297816 */ /* 0x000fe400000000ff */
[-C--:B------:R-:W-:Y:S02]  /*7d50*/  LEA.HI.X.SX32 R33, R36, R60.reuse, 0x1, P6 ;  /* 0x0000003c24217211 */ /* 0x080fe400030f0eff */
[CC--:B------:R-:W-:Y:S01]  /*7d60*/  IADD3 R36, P6, R37.reuse, R59.reuse, RZ ;  /* 0x0000003b25247210 */ /* 0x0c0fe20007fde0ff */
[C---:B-1----:R-:W-:Y:S01]  /*7d70*/  VIADD R35, R37.reuse, UR4 ;  /* 0x0000000425237c36 */ /* 0x042fe20008000000 */
[----:B------:R-:W-:Y:S01]  /*7d80*/  ISETP.LT.AND P5, PT, R92, UR5, !P0 ;  /* 0x000000055c007c0c */ /* 0x000fe2000c7a1270 */
[----:B------:R-:W-:Y:S01]  /*7d90*/  ULDC UR5, c[0x0][0x22c] ;  /* 0x00008b0000057ab9 */ /* 0x000fe20000000800 */
[-C--:B------:R-:W-:Y:S01]  /*7da0*/  LEA.HI.X.SX32 R37, R37, R60.reuse, 0x1, P6 ;  /* 0x0000003c25257211 */ /* 0x080fe200030f0eff */
[----:B------:R1:W-:Y:S01]  /*7db0*/  @P4 STG.E.U8 desc[UR14][R32.64], R41 ;  /* 0x0000002920004986 */ /* 0x0003e2000c10110e */
[C---:B------:R-:W-:Y:S01]  /*7dc0*/  IADD3 R34, P6, R35.reuse, R59, RZ ;  /* 0x0000003b23227210 */ /* 0x040fe20007fde0ff */
[C---:B0-----:R-:W-:Y:S01]  /*7dd0*/  VIADD R38, R35.reuse, UR4 ;  /* 0x0000000423267c36 */ /* 0x041fe20008000000 */
[----:B------:R-:W-:Y:S01]  /*7de0*/  ISETP.LT.AND P2, PT, R96, UR5, !P0 ;  /* 0x0000000560007c0c */ /* 0x000fe2000c741270 */
[----:B------:R-:W-:Y:S01]  /*7df0*/  ULDC UR5, c[0x0][0x22c] ;  /* 0x00008b0000057ab9 */ /* 0x000fe20000000800 */
[----:B------:R-:W-:-:S02]  /*7e00*/  LEA.HI.X.SX32 R35, R35, R60, 0x1, P6 ;  /* 0x0000003c23237211 */ /* 0x000fc400030f0eff */
[----:B------:R-:W-:Y:S02]  /*7e10*/  PRMT R39, R31, 0x7770, RZ ;  /* 0x000077701f277816 */ /* 0x000fe400000000ff */
[----:B------:R-:W-:Y:S01]  /*7e20*/  ISETP.LT.AND P4, PT, R95, UR5, !P0 ;  /* 0x000000055f007c0c */ /* 0x000fe2000c781270 */
[----:B------:R-:W-:Y:S01]  /*7e30*/  ULDC UR5, c[0x0][0x22c] ;  /* 0x00008b0000057ab9 */ /* 0x000fe20000000800 */
[----:B------:R-:W-:Y:S01]  /*7e40*/  PRMT R43, R31, 0x7771, RZ ;  /* 0x000077711f2b7816 */ /* 0x000fe200000000ff */
[----:B------:R0:W-:Y:S01]  /*7e50*/  @P3 STG.E.U8 desc[UR14][R36.64], R39 ;  /* 0x0000002724003986 */ /* 0x0001e2000c10110e */
[CC--:B-1----:R-:W-:Y:S02]  /*7e60*/  IADD3 R32, P6, R38.reuse, R59.reuse, RZ ;  /* 0x0000003b26207210 */ /* 0x0c2fe40007fde0ff */
[----:B------:R-:W-:Y:S01]  /*7e70*/  ISETP.LT.AND P3, PT, R93, UR5, !P0 ;  /* 0x000000055d007c0c */ /* 0x000fe2000c761270 */
[----:B------:R-:W-:Y:S01]  /*7e80*/  ULDC UR5, c[0x0][0x22c] ;  /* 0x00008b0000057ab9 */ /* 0x000fe20000000800 */
[CC--:B------:R-:W-:Y:S01]  /*7e90*/  LEA.HI.X.SX32 R33, R38.reuse, R60.reuse, 0x1, P6 ;  /* 0x0000003c26217211 */ /* 0x0c0fe200030f0eff */
[----:B------:R-:W-:Y:S01]  /*7ea0*/  VIADD R38, R38, UR4 ;  /* 0x0000000426267c36 */ /* 0x000fe20008000000 */
[----:B------:R-:W-:Y:S01]  /*7eb0*/  PRMT R41, R28, 0x7772, RZ ;  /* 0x000077721c297816 */ /* 0x000fe200000000ff */
[----:B------:R1:W-:Y:S01]  /*7ec0*/  @P5 STG.E.U8 desc[UR14][R34.64], R43 ;  /* 0x0000002b22005986 */ /* 0x0003e2000c10110e */
[----:B------:R-:W-:Y:S01]  /*7ed0*/  ISETP.LT.AND P5, PT, R90, UR5, !P0 ;  /* 0x000000055a007c0c */ /* 0x000fe2000c7a1270 */
[----:B------:R-:W-:Y:S01]  /*7ee0*/  ULDC UR5, c[0x0][0x22c] ;  /* 0x00008b0000057ab9 */ /* 0x000fe20000000800 */
[CC--:B0-----:R-:W-:Y:S01]  /*7ef0*/  IADD3 R36, P6, R38.reuse, R59.reuse, RZ ;  /* 0x0000003b26247210 */ /* 0x0c1fe20007fde0ff */
[C---:B------:R-:W-:Y:S01]  /*7f00*/  VIADD R39, R38.reuse, UR4 ;  /* 0x0000000426277c36 */ /* 0x040fe20008000000 */
[----:B------:R0:W-:Y:S01]  /*7f10*/  @P2 STG.E.U8 desc[UR14][R32.64], R41 ;  /* 0x0000002920002986 */ /* 0x0001e2000c10110e */
[----:B------:R-:W-:Y:S01]  /*7f20*/  ISETP.LT.AND P2, PT, R23, UR5, !P0 ;  /* 0x0000000517007c0c */ /* 0x000fe2000c741270 */
[----:B------:R-:W-:Y:S01]  /*7f30*/  ULDC UR5, c[0x0][0x22c] ;  /* 0x00008b0000057ab9 */ /* 0x000fe20000000800 */
[----:B------:R-:W-:Y:S01]  /*7f40*/  LEA.HI.X.SX32 R37, R38, R60, 0x1, P6 ;  /* 0x0000003c26257211 */ /* 0x000fe200030f0eff */
[C---:B------:R-:W-:Y:S01]  /*7f50*/  VIADD R23, R39.reuse, UR4 ;  /* 0x0000000427177c36 */ /* 0x040fe20008000000 */
[----:B------:R-:W-:-:S02]  /*7f60*/  IADD3 R38, P6, R39, R59, RZ ;  /* 0x0000003b27267210 */ /* 0x000fc40007fde0ff */
[----:B-1----:R-:W-:Y:S01]  /*7f70*/  PRMT R43, R28, 0x7773, RZ ;  /* 0x000077731c2b7816 */ /* 0x002fe200000000ff */
[----:B------:R-:W-:Y:S01]  /*7f80*/  VIADD R34, R23, UR4 ;  /* 0x0000000417227c36 */ /* 0x000fe20008000000 */
[-C--:B------:R-:W-:Y:S02]  /*7f90*/  LEA.HI.X.SX32 R39, R39, R60.reuse, 0x1, P6 ;  /* 0x0000003c27277211 */ /* 0x080fe400030f0eff */
[----:B------:R-:W-:Y:S01]  /*7fa0*/  PRMT R35, R29, 0x7772, RZ ;  /* 0x000077721d237816 */ /* 0x000fe200000000ff */
[----:B------:R1:W-:Y:S01]  /*7fb0*/  @P4 STG.E.U8 desc[UR14][R36.64], R43 ;  /* 0x0000002b24004986 */ /* 0x0003e2000c10110e */
[-C--:B0-----:R-:W-:Y:S02]  /*7fc0*/  IADD3 R32, P6, R23, R59.reuse, RZ ;  /* 0x0000003b17207210 */ /* 0x081fe40007fde0ff */
[----:B------:R-:W-:Y:S01]  /*7fd0*/  PRMT R41, R29, 0x7773, RZ ;  /* 0x000077731d297816 */ /* 0x000fe200000000ff */
[----:B------:R0:W-:Y:S01]  /*7fe0*/  @P3 STG.E.U8 desc[UR14][R38.64], R35 ;  /* 0x0000002326003986 */ /* 0x0001e2000c10110e */
[----:B------:R-:W-:Y:S01]  /*7ff0*/  LEA.HI.X.SX32 R33, R23, R60, 0x1, P6 ;  /* 0x0000003c17217211 */ /* 0x000fe200030f0eff */
[C---:B------:R-:W-:Y:S01]  /*8000*/  VIADD R23, R34.reuse, UR4 ;  /* 0x0000000422177c36 */ /* 0x040fe20008000000 */
[----:B------:R-:W-:-:S02]  /*8010*/  IADD3 R28, P6, R34, R59, RZ ;  /* 0x0000003b221c7210 */ /* 0x000fc40007fde0ff */
[----:B------:R-:W-:Y:S01]  /*8020*/  ISETP.LT.AND P4, PT, R91, UR5, !P0 ;  /* 0x000000055b007c0c */ /* 0x000fe2000c781270 */
[----:B------:R-:W-:Y:S01]  /*8030*/  ULDC UR5, c[0x0][0x22c] ;  /* 0x00008b0000057ab9 */ /* 0x000fe20000000800 */
[-C--:B------:R-:W-:Y:S01]  /*8040*/  LEA.HI.X.SX32 R29, R34, R60.reuse, 0x1, P6 ;  /* 0x0000003c221d7211 */ /* 0x080fe200030f0eff */
[C---:B-1----:R-:W-:Y:S01]  /*8050*/  VIADD R36, R23.reuse, UR4 ;  /* 0x0000000417247c36 */ /* 0x042fe20008000000 */
[----:B------:R-:W-:Y:S01]  /*8060*/  IADD3 R34, P6, R23, R59, RZ ;  /* 0x0000003b17227210 */ /* 0x000fe20007fde0ff */
[----:B------:R1:W-:Y:S01]  /*8070*/  @P5 STG.E.U8 desc[UR14][R32.64], R41 ;  /* 0x0000002920005986 */ /* 0x0003e2000c10110e */
[----:B------:R-:W-:Y:S01]  /*8080*/  ISETP.LT.AND P3, PT, R89, UR5, !P0 ;  /* 0x0000000559007c0c */ /* 0x000fe2000c761270 */
[----:B------:R-:W-:Y:S01]  /*8090*/  ULDC UR5, c[0x0][0x22c] ;  /* 0x00008b0000057ab9 */ /* 0x000fe20000000800 */
[----:B0-----:R-:W-:Y:S02]  /*80a0*/  LEA.HI.X.SX32 R35, R23, R60, 0x1, P6 ;  /* 0x0000003c17237211 */ /* 0x001fe400030f0eff */
[----:B------:R-:W-:-:S02]  /*80b0*/  PRMT R37, R30, 0x7772, RZ ;  /* 0x000077721e257816 */ /* 0x000fc400000000ff */
[----:B------:R-:W-:Y:S01]  /*80c0*/  ISETP.LT.AND P5, PT, R88, UR5, !P0 ;  /* 0x0000000558007c0c */ /* 0x000fe2000c7a1270 */
[----:B------:R-:W-:Y:S01]  /*80d0*/  ULDC UR5, c[0x0][0x22c] ;  /* 0x00008b0000057ab9 */ /* 0x000fe20000000800 */
[----:B------:R-:W-:Y:S01]  /*80e0*/  PRMT R39, R31, 0x7772, RZ ;  /* 0x000077721f277816 */ /* 0x000fe200000000ff */
[----:B------:R0:W-:Y:S01]  /*80f0*/  @P2 STG.E.U8 desc[UR14][R28.64], R37 ;  /* 0x000000251c002986 */ /* 0x0001e2000c10110e */
[----:B------:R-:W-:Y:S01]  /*8100*/  ISETP.LT.AND P2, PT, R21, UR5, !P0 ;  /* 0x0000000515007c0c */ /* 0x000fe2000c741270 */
[----:B------:R-:W-:Y:S01]  /*8110*/  ULDC UR5, c[0x0][0x22c] ;  /* 0x00008b0000057ab9 */ /* 0x000fe20000000800 */
[----:B-1----:R-:W-:Y:S02]  /*8120*/  IADD3 R32, P6, R36, R59, RZ ;  /* 0x0000003b24207210 */ /* 0x002fe40007fde0ff */
[----:B------:R-:W-:Y:S02]  /*8130*/  PRMT R41, R30, 0x7773, RZ ;  /* 0x000077731e297816 */ /* 0x000fe400000000ff */
[C---:B------:R-:W-:Y:S01]  /*8140*/  LEA.HI.X.SX32 R33, R36.reuse, R60, 0x1, P6 ;  /* 0x0000003c24217211 */ /* 0x040fe200030f0eff */
[----:B------:R-:W-:-:S02]  /*8150*/  VIADD R36, R36, UR4 ;  /* 0x0000000424247c36 */ /* 0x000fc40008000000 */
[----:B------:R3:W-:Y:S01]  /*8160*/  @P4 STG.E.U8 desc[UR14][R34.64], R41 ;  /* 0x0000002922004986 */ /* 0x0007e2000c10110e */
[----:B------:R-:W-:Y:S01]  /*8170*/  ISETP.LT.AND P4, PT, R22, UR5, !P0 ;  /* 0x0000000516007c0c */ /* 0x000fe2000c781270 */
[C---:B------:R-:W-:Y:S01]  /*8180*/  VIADD R21, R36.reuse, UR4 ;  /* 0x0000000424157c36 */ /* 0x040fe20008000000 */
[CC--:B------:R-:W-:Y:S01]  /*8190*/  IADD3 R22, P6, R36.reuse, R59.reuse, RZ ;  /* 0x0000003b24167210 */ /* 0x0c0fe20007fde0ff */
[----:B------:R-:W-:Y:S01]  /*81a0*/  ULDC UR5, c[0x0][0x22c] ;  /* 0x00008b0000057ab9 */ /* 0x000fe20000000800 */
[----:B------:R1:W-:Y:S01]  /*81b0*/  @P3 STG.E.U8 desc[UR14][R32.64], R39 ;  /* 0x0000002720003986 */ /* 0x0003e2000c10110e */
[----:B0-----:R-:W-:Y:S02]  /*81c0*/  PRMT R37, R31, 0x7773, RZ ;  /* 0x000077731f257816 */ /* 0x001fe400000000ff */
[-C--:B------:R-:W-:Y:S02]  /*81d0*/  LEA.HI.X.SX32 R23, R36, R60.reuse, 0x1, P6 ;  /* 0x0000003c24177211 */ /* 0x080fe400030f0eff */
[----:B------:R-:W-:Y:S01]  /*81e0*/  ISETP.LT.AND P3, PT, R17, UR5, !P0 ;  /* 0x0000000511007c0c */ /* 0x000fe2000c761270 */
[C---:B------:R-:W-:Y:S01]  /*81f0*/  VIADD R17, R21.reuse, UR4 ;  /* 0x0000000415117c36 */ /* 0x040fe20008000000 */
[-C--:B------:R-:W-:Y:S01]  /*8200*/  IADD3 R28, P6, R21, R59.reuse, RZ ;  /* 0x0000003b151c7210 */ /* 0x080fe20007fde0ff */
[----:B------:R-:W-:Y:S01]  /*8210*/  ULDC UR5, c[0x0][0x22c] ;  /* 0x00008b0000057ab9 */ /* 0x000fe20000000800 */
[----:B------:R0:W-:Y:S01]  /*8220*/  @P5 STG.E.U8 desc[UR14][R22.64], R37 ;  /* 0x0000002516005986 */ /* 0x0001e2000c10110e */
[----:B------:R-:W-:Y:S01]  /*8230*/  ISETP.LT.AND P5, PT, R20, UR5, !P0 ;  /* 0x0000000514007c0c */ /* 0x000fe2000c7a1270 */
[----:B------:R-:W-:Y:S01]  /*8240*/  VIADD R31, R17, UR4 ;  /* 0x00000004111f7c36 */ /* 0x000fe20008000000 */
[----:B------:R-:W-:Y:S01]  /*8250*/  LEA.HI.X.SX32 R29, R21, R60, 0x1, P6 ;  /* 0x0000003c151d7211 */ /* 0x000fe200030f0eff */
[----:B------:R-:W-:Y:S01]  /*8260*/  ULDC UR5, c[0x0][0x22c] ;  /* 0x00008b0000057ab9 */ /* 0x000fe20000000800 */
[----:B------:R-:W-:-:S02]  /*8270*/  IADD3 R20, P6, R17, R59, RZ ;  /* 0x0000003b11147210 */ /* 0x000fc40007fde0ff */
[C---:B---3--:R-:W-:Y:S02]  /*8280*/  PRMT R35, R24.reuse, 0x7770, RZ ;  /* 0x0000777018237816 */ /* 0x048fe400000000ff */
[-C--:B------:R-:W-:Y:S01]  /*8290*/  LEA.HI.X.SX32 R21, R17, R60.reuse, 0x1, P6 ;  /* 0x0000003c11157211 */ /* 0x080fe200030f0eff */
[C---:B------:R-:W-:Y:S01]  /*82a0*/  VIADD R17, R31.reuse, UR4 ;  /* 0x000000041f117c36 */ /* 0x040fe20008000000 */
[----:B-1----:R-:W-:Y:S01]  /*82b0*/  PRMT R33, R24, 0x7771, RZ ;  /* 0x0000777118217816 */ /* 0x002fe200000000ff */
[----:B------:R1:W-:Y:S01]  /*82c0*/  @P2 STG.E.U8 desc[UR14][R28.64], R35 ;  /* 0x000000231c002986 */ /* 0x0003e2000c10110e */
[----:B------:R-:W-:Y:S01]  /*82d0*/  IADD3 R30, P6, R31, R59, RZ ;  /* 0x0000003b1f1e7210 */ /* 0x000fe20007fde0ff */
[----:B0-----:R-:W-:Y:S01]  /*82e0*/  VIADD R22, R17, UR4 ;  /* 0x0000000411167c36 */ /* 0x001fe20008000000 */
[----:B------:R-:W-:Y:S01]  /*82f0*/  ISETP.LT.AND P2, PT, R19, UR5, !P0 ;  /* 0x0000000513007c0c */ /* 0x000fe2000c741270 */
[----:B------:R-:W-:Y:S01]  /*8300*/  ULDC UR5, c[0x0][0x22c] ;  /* 0x00008b0000057ab9 */ /* 0x000fe20000000800 */
[----:B------:R0:W-:Y:S01]  /*8310*/  @P4 STG.E.U8 desc[UR14][R20.64], R33 ;  /* 0x0000002114004986 */ /* 0x0001e2000c10110e */
[----:B------:R-:W-:-:S02]  /*8320*/  LEA.HI.X.SX32 R31, R31, R60, 0x1, P6 ;  /* 0x0000003c1f1f7211 */ /* 0x000fc400030f0eff */
[----:B------:R-:W-:Y:S02]  /*8330*/  PRMT R23, R25, 0x7770, RZ ;  /* 0x0000777019177816 */ /* 0x000fe400000000ff */
[----:B------:R-:W-:Y:S01]  /*8340*/  ISETP.LT.AND P4, PT, R18, UR5, !P0 ;  /* 0x0000000512007c0c */ /* 0x000fe2000c781270 */
[----:B------:R-:W-:Y:S01]  /*8350*/  ULDC UR5, c[0x0][0x22c] ;  /* 0x00008b0000057ab9 */ /* 0x000fe20000000800 */
[CC--:B------:R-:W-:Y:S01]  /*8360*/  IADD3 R18, P6, R17.reuse, R59.reuse, RZ ;  /* 0x0000003b11127210 */ /* 0x0c0fe20007fde0ff */
[----:B------:R2:W-:Y:S01]  /*8370*/  @P3 STG.E.U8 desc[UR14][R30.64], R23 ;  /* 0x000000171e003986 */ /* 0x0005e2000c10110e */
[----:B------:R-:W-:Y:S01]  /*8380*/  ISETP.LT.AND P3, PT, R16, UR5, !P0 ;  /* 0x0000000510007c0c */ /* 0x000fe2000c761270 */
[----:B------:R-:W-:Y:S01]  /*8390*/  ULDC UR5, c[0x0][0x22c] ;  /* 0x00008b0000057ab9 */ /* 0x000fe20000000800 */
[----:B------:R-:W-:Y:S02]  /*83a0*/  LEA.HI.X.SX32 R19, R17, R60, 0x1, P6 ;  /* 0x0000003c11137211 */ /* 0x000fe400030f0eff */
[----:B------:R-:W-:-:S02]  /*83b0*/  IADD3 R16, P6, R22, R59, RZ ;  /* 0x0000003b16107210 */ /* 0x000fc40007fde0ff */
[----:B-1----:R-:W-:Y:S02]  /*83c0*/  PRMT R29, R25, 0x7771, RZ ;  /* 0x00007771191d7816 */ /* 0x002fe400000000ff */
[CC--:B------:R-:W-:Y:S01]  /*83d0*/  LEA.HI.X.SX32 R17, R22.reuse, R60.reuse, 0x1, P6 ;  /* 0x0000003c16117211 */ /* 0x0c0fe200030f0eff */
[----:B------:R-:W-:Y:S01]  /*83e0*/  VIADD R22, R22, UR4 ;  /* 0x0000000416167c36 */ /* 0x000fe20008000000 */
[----:B0-----:R-:W-:Y:S01]  /*83f0*/  PRMT R33, R26, 0x7770, RZ ;  /* 0x000077701a217816 */ /* 0x001fe200000000ff */
[----:B------:R0:W-:Y:S01]  /*8400*/  @P5 STG.E.U8 desc[UR14][R18.64], R29 ;  /* 0x0000001d12005986 */ /* 0x0001e2000c10110e */
[----:B------:R-:W-:Y:S01]  /*8410*/  ISETP.LT.AND P5, PT, R15, UR5, !P0 ;  /* 0x000000050f007c0c */ /* 0x000fe2000c7a1270 */
[C---:B------:R-:W-:Y:S01]  /*8420*/  VIADD R15, R22.reuse, UR4 ;  /* 0x00000004160f7c36 */ /* 0x040fe20008000000 */
[-C--:B------:R-:W-:Y:S01]  /*8430*/  IADD3 R20, P6, R22, R59.reuse, RZ ;  /* 0x0000003b16147210 */ /* 0x080fe20007fde0ff */
[----:B------:R-:W-:Y:S01]  /*8440*/  ULDC UR5, c[0x0][0x22c] ;  /* 0x00008b0000057ab9 */ /* 0x000fe20000000800 */
[----:B------:R1:W-:Y:S01]  /*8450*/  @P2 STG.E.U8 desc[UR14][R16.64], R33 ;  /* 0x0000002110002986 */ /* 0x0003e2000c10110e */
[----:B------:R-:W-:Y:S01]  /*8460*/  ISETP.LT.AND P2, PT, R12, UR5, !P0 ;  /* 0x000000050c007c0c */ /* 0x000fe2000c741270 */
[C---:B------:R-:W-:Y:S01]  /*8470*/  VIADD R12, R15.reuse, UR4 ;  /* 0x000000040f0c7c36 */ /* 0x040fe20008000000 */
[----:B------:R-:W-:Y:S01]  /*8480*/  LEA.HI.X.SX32 R21, R22, R60, 0x1, P6 ;  /* 0x0000003c16157211 */ /* 0x000fe200030f0eff */
[----:B------:R-:W-:Y:S01]  /*8490*/  ULDC UR5, c[0x0][0x22c] ;  /* 0x00008b0000057ab9 */ /* 0x000fe20000000800 */
[----:B------:R-:W-:-:S02]  /*84a0*/  IADD3 R22, P6, R15, R59, RZ ;  /* 0x0000003b0f167210 */ /* 0x000fc40007fde0ff */
[----:B--2---:R-:W-:Y:S02]  /*84b0*/  PRMT R31, R26, 0x7771, RZ ;  /* 0x000077711a1f7816 */ /* 0x004fe400000000ff */
[-C--:B------:R-:W-:Y:S02]  /*84c0*/  LEA.HI.X.SX32 R23, R15, R60.reuse, 0x1, P6 ;  /* 0x0000003c0f177211 */ /* 0x080fe400030f0eff */
[----:B0-----:R-:W-:Y:S01]  /*84d0*/  PRMT R29, R27, 0x7770, RZ ;  /* 0x000077701b1d7816 */ /* 0x001fe200000000ff */
[----:B------:R-:W-:Y:S01]  /*84e0*/  @P4 STG.E.U8 desc[UR14][R20.64], R31 ;  /* 0x0000001f14004986 */ /* 0x000fe2000c10110e */
[CC--:B-1----:R-:W-:Y:S02]  /*84f0*/  IADD3 R16, P6, R12.reuse, R59.reuse, RZ ;  /* 0x0000003b0c107210 */ /* 0x0c2fe40007fde0ff */
[----:B------:R-:W-:Y:S01]  /*8500*/  ISETP.LT.AND P4, PT, R9, UR5, !P0 ;  /* 0x0000000509007c0c */ /* 0x000fe2000c781270 */
[C---:B------:R-:W-:Y:S01]  /*8510*/  VIADD R9, R12.reuse, UR4 ;  /* 0x000000040c097c36 */ /* 0x040fe20008000000 */
[-C--:B------:R-:W-:Y:S01]  /*8520*/  LEA.HI.X.SX32 R17, R12, R60.reuse, 0x1, P6 ;  /* 0x0000003c0c117211 */ /* 0x080fe200030f0eff */
[----:B------:R-:W-:Y:S01]  /*8530*/  ULDC UR5, c[0x0][0x22c] ;  /* 0x00008b0000057ab9 */ /* 0x000fe20000000800 */
[----:B------:R-:W-:Y:S01]  /*8540*/  PRMT R19, R27, 0x7771, RZ ;  /* 0x000077711b137816 */ /* 0x000fe200000000ff */
[----:B------:R0:W-:Y:S01]  /*8550*/  @P3 STG.E.U8 desc[UR14][R22.64], R29 ;  /* 0x0000001d16003986 */ /* 0x0001e2000c10110e */
[----:B------:R-:W-:Y:S01]  /*8560*/  ISETP.LT.AND P3, PT, R14, UR5, !P0 ;  /* 0x000000050e007c0c */ /* 0x000fe2000c761270 */
[C---:B------:R-:W-:Y:S01]  /*8570*/  VIADD R15, R9.reuse, UR4 ;  /* 0x00000004090f7c36 */ /* 0x040fe20008000000 */
[-C--:B------:R-:W-:Y:S01]  /*8580*/  IADD3 R12, P6, R9, R59.reuse, RZ ;  /* 0x0000003b090c7210 */ /* 0x080fe20007fde0ff */
[----:B------:R-:W-:Y:S01]  /*8590*/  ULDC UR5, c[0x0][0x22c] ;  /* 0x00008b0000057ab9 */ /* 0x000fe20000000800 */
[----:B------:R1:W-:Y:S01]  /*85a0*/  @P5 STG.E.U8 desc[UR14][R16.64], R19 ;  /* 0x0000001310005986 */ /* 0x0003e2000c10110e */
[----:B------:R-:W-:Y:S01]  /*85b0*/  ISETP.LT.AND P5, PT, R13, UR5, !P0 ;  /* 0x000000050d007c0c */ /* 0x000fe2000c7a1270 */
[----:B------:R-:W-:Y:S01]  /*85c0*/  ULDC UR5, c[0x0][0x22c] ;  /* 0x00008b0000057ab9 */ /* 0x000fe20000000800 */
[----:B------:R-:W-:Y:S01]  /*85d0*/  LEA.HI.X.SX32 R13, R9, R60, 0x1, P6 ;  /* 0x0000003c090d7211 */ /* 0x000fe200030f0eff */
[C---:B------:R-:W-:Y:S01]  /*85e0*/  VIADD R9, R15.reuse, UR4 ;  /* 0x000000040f097c36 */ /* 0x040fe20008000000 */
[----:B------:R-:W-:-:S02]  /*85f0*/  IADD3 R14, P6, R15, R59, RZ ;  /* 0x0000003b0f0e7210 */ /* 0x000fc40007fde0ff */
[C---:B0-----:R-:W-:Y:S02]  /*8600*/  PRMT R23, R24.reuse, 0x7772, RZ ;  /* 0x0000777218177816 */ /* 0x041fe400000000ff */
[-C--:B------:R-:W-:Y:S02]  /*8610*/  LEA.HI.X.SX32 R15, R15, R60.reuse, 0x1, P6 ;  /* 0x0000003c0f0f7211 */ /* 0x080fe400030f0eff */
[----:B------:R-:W-:Y:S01]  /*8620*/  PRMT R21, R25, 0x7772, RZ ;  /* 0x0000777219157816 */ /* 0x000fe200000000ff */
[----:B------:R0:W-:Y:S01]  /*8630*/  @P2 STG.E.U8 desc[UR14][R12.64], R23 ;  /* 0x000000170c002986 */ /* 0x0001e2000c10110e */
[CC--:B-1----:R-:W-:Y:S02]  /*8640*/  IADD3 R16, P6, R9.reuse, R59.reuse, RZ ;  /* 0x0000003b09107210 */ /* 0x0c2fe40007fde0ff */
[----:B------:R-:W-:Y:S02]  /*8650*/  PRMT R19, R24, 0x7773, RZ ;  /* 0x0000777318137816 */ /* 0x000fe400000000ff */
[CC--:B------:R-:W-:Y:S01]  /*8660*/  LEA.HI.X.SX32 R17, R9.reuse, R60.reuse, 0x1, P6 ;  /* 0x0000003c09117211 */ /* 0x0c0fe200030f0eff */
[----:B------:R-:W-:Y:S01]  /*8670*/  VIADD R9, R9, UR4 ;  /* 0x0000000409097c36 */ /* 0x000fe20008000000 */
[----:B------:R-:W-:Y:S01]  /*8680*/  ISETP.LT.AND P2, PT, R10, UR5, !P0 ;  /* 0x000000050a007c0c */ /* 0x000fe2000c741270 */
[----:B------:R-:W-:Y:S01]  /*8690*/  ULDC UR5, c[0x0][0x22c] ;  /* 0x00008b0000057ab9 */ /* 0x000fe20000000800 */
[----:B------:R1:W-:Y:S01]  /*86a0*/  @P4 STG.E.U8 desc[UR14][R14.64], R19 ;  /* 0x000000130e004986 */ /* 0x0003e2000c10110e */
[----:B------:R-:W-:Y:S01]  /*86b0*/  ISETP.LT.AND P4, PT, R11, UR5, !P0 ;  /* 0x000000050b007c0c */ /* 0x000fe2000c781270 */
[----:B------:R-:W-:Y:S01]  /*86c0*/  ULDC UR5, c[0x0][0x22c] ;  /* 0x00008b0000057ab9 */ /* 0x000fe20000000800 */
[CC--:B------:R-:W-:Y:S01]  /*86d0*/  IADD3 R10, P6, R9.reuse, R59.reuse, RZ ;  /* 0x0000003b090a7210 */ /* 0x0c0fe20007fde0ff */
[----:B0-----:R-:W-:Y:S01]  /*86e0*/  VIADD R13, R9, UR4 ;  /* 0x00000004090d7c36 */ /* 0x001fe20008000000 */
[----:B------:R0:W-:Y:S01]  /*86f0*/  @P3 STG.E.U8 desc[UR14][R16.64], R21 ;  /* 0x0000001510003986 */ /* 0x0001e2000c10110e */
[----:B------:R-:W-:Y:S01]  /*8700*/  ISETP.LT.AND P3, PT, R5, UR5, !P0 ;  /* 0x0000000505007c0c */ /* 0x000fe2000c761270 */
[----:B------:R-:W-:Y:S01]  /*8710*/  ULDC UR5, c[0x0][0x22c] ;  /* 0x00008b0000057ab9 */ /* 0x000fe20000000800 */
[----:B------:R-:W-:Y:S01]  /*8720*/  LEA.HI.X.SX32 R11, R9, R60, 0x1, P6 ;  /* 0x0000003c090b7211 */ /* 0x000fe200030f0eff */
[C---:B------:R-:W-:Y:S01]  /*8730*/  VIADD R5, R13.reuse, UR4 ;  /* 0x000000040d057c36 */ /* 0x040fe20008000000 */
[----:B------:R-:W-:-:S02]  /*8740*/  IADD3 R12, P6, R13, R59, RZ ;  /* 0x0000003b0d0c7210 */ /* 0x000fc40007fde0ff */
[----:B------:R-:W-:Y:S02]  /*8750*/  PRMT R25, R25, 0x7773, RZ ;  /* 0x0000777319197816 */ /* 0x000fe400000000ff */
[----:B-1----:R-:W-:Y:S02]  /*8760*/  PRMT R19, R26, 0x7772, RZ ;  /* 0x000077721a137816 */ /* 0x002fe400000000ff */
[-C--:B------:R-:W-:Y:S01]  /*8770*/  LEA.HI.X.SX32 R13, R13, R60.reuse, 0x1, P6 ;  /* 0x0000003c0d0d7211 */ /* 0x080fe200030f0eff */
[----:B------:R1:W-:Y:S01]  /*8780*/  @P5 STG.E.U8 desc[UR14][R10.64], R25 ;  /* 0x000000190a005986 */ /* 0x0003e2000c10110e */
[----:B------:R-:W-:Y:S01]  /*8790*/  ISETP.LT.AND P6, PT, R8, UR5, !P0 ;  /* 0x0000000508007c0c */ /* 0x000fe2000c7c1270 */
[C---:B0-----:R-:W-:Y:S01]  /*87a0*/  VIADD R16, R5.reuse, UR4 ;  /* 0x0000000405107c36 */ /* 0x041fe20008000000 */
[C---:B------:R-:W-:Y:S01]  /*87b0*/  IADD3 R8, P5, R5.reuse, R59, RZ ;  /* 0x0000003b05087210 */ /* 0x040fe20007fbe0ff */
[----:B------:R-:W-:Y:S01]  /*87c0*/  @P2 STG.E.U8 desc[UR14][R12.64], R19 ;  /* 0x000000130c002986 */ /* 0x000fe2000c10110e */
[----:B------:R-:W-:Y:S01]  /*87d0*/  PRMT R17, R26, 0x7773, RZ ;  /* 0x000077731a117816 */ /* 0x000fe200000000ff */
[----:B------:R-:W-:Y:S01]  /*87e0*/  ULDC UR5, c[0x0][0x22c] ;  /* 0x00008b0000057ab9 */ /* 0x000fe20000000800 */
[----:B------:R-:W-:-:S02]  /*87f0*/  LEA.HI.X.SX32 R9, R5, R60, 0x1, P5 ;  /* 0x0000003c05097211 */ /* 0x000fc400028f0eff */
[CC--:B------:R-:W-:Y:S02]  /*8800*/  IADD3 R14, P2, R16.reuse, R59.reuse, RZ ;  /* 0x0000003b100e7210 */ /* 0x0c0fe40007f5e0ff */
[----:B------:R-:W-:Y:S01]  /*8810*/  ISETP.LT.AND P5, PT, R7, UR5, !P0 ;  /* 0x0000000507007c0c */ /* 0x000fe2000c7a1270 */
[----:B------:R-:W-:Y:S01]  /*8820*/  ULDC UR5, c[0x0][0x22c] ;  /* 0x00008b0000057ab9 */ /* 0x000fe20000000800 */
[CC--:B------:R-:W-:Y:S01]  /*8830*/  LEA.HI.X.SX32 R15, R16.reuse, R60.reuse, 0x1, P2 ;  /* 0x0000003c100f7211 */ /* 0x0c0fe200010f0eff */
[----:B------:R0:W-:Y:S01]  /*8840*/  @P4 STG.E.U8 desc[UR14][R8.64], R17 ;  /* 0x0000001108004986 */ /* 0x0001e2000c10110e */
[C---:B------:R-:W-:Y:S01]  /*8850*/  PRMT R5, R27.reuse, 0x7772, RZ ;  /* 0x000077721b057816 */ /* 0x040fe200000000ff */
[----:B------:R-:W-:Y:S01]  /*8860*/  VIADD R16, R16, UR4 ;  /* 0x0000000410107c36 */ /* 0x000fe20008000000 */
[----:B------:R-:W-:Y:S01]  /*8870*/  ISETP.LT.AND P4, PT, R6, UR5, !P0 ;  /* 0x0000000506007c0c */ /* 0x000fe2000c781270 */
[----:B------:R-:W-:Y:S01]  /*8880*/  ULDC UR5, c[0x0][0x22c] ;  /* 0x00008b0000057ab9 */ /* 0x000fe20000000800 */
[----:B------:R-:W-:Y:S01]  /*8890*/  PRMT R27, R27, 0x7773, RZ ;  /* 0x000077731b1b7816 */ /* 0x000fe200000000ff */
[----:B------:R2:W-:Y:S01]  /*88a0*/  @P3 STG.E.U8 desc[UR14][R14.64], R5 ;  /* 0x000000050e003986 */ /* 0x0005e2000c10110e */
[----:B------:R-:W-:Y:S01]  /*88b0*/  ISETP.LT.AND P2, PT, R3, UR5, !P0 ;  /* 0x0000000503007c0c */ /* 0x000fe2000c741270 */
[C---:B------:R-:W-:Y:S01]  /*88c0*/  VIADD R3, R16.reuse, UR4 ;  /* 0x0000000410037c36 */ /* 0x040fe20008000000 */
[CC--:B------:R-:W-:Y:S01]  /*88d0*/  IADD3 R6, P3, R16.reuse, R59.reuse, RZ ;  /* 0x0000003b10067210 */ /* 0x0c0fe20007f7e0ff */
[----:B------:R-:W-:Y:S01]  /*88e0*/  ULDC UR4, c[0x0][0x248] ;  /* 0x0000920000047ab9 */ /* 0x000fe20000000800 */
[----:B------:R-:W-:Y:S01]  /*88f0*/  ULDC UR5, c[0x0][0x22c] ;  /* 0x00008b0000057ab9 */ /* 0x000fe20000000800 */
[C---:B-1----:R-:W-:Y:S01]  /*8900*/  VIADD R10, R3.reuse, UR4 ;  /* 0x00000004030a7c36 */ /* 0x042fe20008000000 */
[----:B------:R-:W-:Y:S01]  /*8910*/  LEA.HI.X.SX32 R7, R16, R60, 0x1, P3 ;  /* 0x0000003c10077211 */ /* 0x000fe200018f0eff */
[----:B------:R-:W-:Y:S01]  /*8920*/  ULDC UR4, c[0x0][0x248] ;  /* 0x0000920000047ab9 */ /* 0x000fe20000000800 */
[----:B0-----:R-:W-:-:S02]  /*8930*/  IADD3 R8, P3, R3, R59, RZ ;  /* 0x0000003b03087210 */ /* 0x001fc40007f7e0ff */
[----:B----4-:R-:W-:Y:S01]  /*8940*/  PRMT R13, R48, 0x7770, RZ ;  /* 0x00007770300d7816 */ /* 0x010fe200000000ff */
[----:B------:R-:W-:Y:S01]  /*8950*/  @P6 STG.E.U8 desc[UR14][R6.64], R27 ;  /* 0x0000001b06006986 */ /* 0x000fe2000c10110e */
[-C--:B------:R-:W-:Y:S02]  /*8960*/  LEA.HI.X.SX32 R9, R3, R60.reuse, 0x1, P3 ;  /* 0x0000003c03097211 */ /* 0x080fe400018f0eff */
[----:B------:R-:W-:Y:S01]  /*8970*/  ISETP.LT.AND P3, PT, R4, UR5, !P0 ;  /* 0x0000000504007c0c */ /* 0x000fe2000c761270 */
[----:B------:R-:W-:Y:S01]  /*8980*/  ULDC UR5, c[0x0][0x22c] ;  /* 0x00008b0000057ab9 */ /* 0x000fe20000000800 */
[-C--:B------:R-:W-:Y:S01]  /*8990*/  IADD3 R4, P6, R10, R59.reuse, RZ ;  /* 0x0000003b0a047210 */ /* 0x080fe20007fde0ff */
[----:B------:R0:W-:Y:S01]  /*89a0*/  @P5 STG.E.U8 desc[UR14][R8.64], R13 ;  /* 0x0000000d08005986 */ /* 0x0001e2000c10110e */
[----:B------:R-:W-:Y:S02]  /*89b0*/  PRMT R11, R48, 0x7771, RZ ;  /* 0x00007771300b7816 */ /* 0x000fe400000000ff */
[C---:B--2---:R-:W-:Y:S01]  /*89c0*/  LEA.HI.X.SX32 R5, R10.reuse, R60, 0x1, P6 ;  /* 0x0000003c0a057211 */ /* 0x044fe200030f0eff */
[----:B------:R-:W-:Y:S01]  /*89d0*/  VIADD R10, R10, UR4 ;  /* 0x000000040a0a7c36 */ /* 0x000fe20008000000 */
[----:B------:R-:W-:Y:S01]  /*89e0*/  ISETP.LT.AND P6, PT, R2, UR5, !P0 ;  /* 0x0000000502007c0c */ /* 0x000fe2000c7c1270 */
[----:B------:R-:W-:Y:S01]  /*89f0*/  ULDC UR4, c[0x0][0x248] ;  /* 0x0000920000047ab9 */ /* 0x000fe20000000800 */
[----:B------:R-:W-:Y:S01]  /*8a00*/  ULDC UR5, c[0x0][0x22c] ;  /* 0x00008b0000057ab9 */ /* 0x000fe20000000800 */
[----:B------:R1:W-:Y:S01]  /*8a10*/  @P4 STG.E.U8 desc[UR14][R4.64], R11 ;  /* 0x0000000b04004986 */ /* 0x0003e2000c10110e */
[----:B------:R-:W-:-:S02]  /*8a20*/  IADD3 R2, P4, R10, R59, RZ ;  /* 0x0000003b0a027210 */ /* 0x000fc40007f9e0ff */
[----:B------:R-:W-:Y:S01]  /*8a30*/  ISETP.LT.AND P5, PT, R0, UR5, !P0 ;  /* 0x0000000500007c0c */ /* 0x000fe2000c7a1270 */
[C---:B0-----:R-:W-:Y:S01]  /*8a40*/  VIADD R8, R10.reuse, UR4 ;  /* 0x000000040a087c36 */ /* 0x041fe20008000000 */
[-C--:B------:R-:W-:Y:S01]  /*8a50*/  LEA.HI.X.SX32 R3, R10, R60.reuse, 0x1, P4 ;  /* 0x0000003c0a037211 */ /* 0x080fe200020f0eff */
[----:B------:R-:W-:Y:S01]  /*8a60*/  ULDC UR4, c[0x0][0x22c] ;  /* 0x00008b0000047ab9 */ /* 0x000fe20000000800 */
[C---:B------:R-:W-:Y:S01]  /*8a70*/  PRMT R9, R49.reuse, 0x7770, RZ ;  /* 0x0000777031097816 */ /* 0x040fe200000000ff */
[----:B------:R-:W-:Y:S01]  /*8a80*/  ULDC UR5, c[0x0][0x22c] ;  /* 0x00008b0000057ab9 */ /* 0x000fe20000000800 */
[-C--:B------:R-:W-:Y:S02]  /*8a90*/  IADD3 R6, P4, R8, R59.reuse, RZ ;  /* 0x0000003b08067210 */ /* 0x080fe40007f9e0ff */
[----:B------:R-:W-:Y:S01]  /*8aa0*/  PRMT R13, R50, 0x7770, RZ ;  /* 0x00007770320d7816 */ /* 0x000fe200000000ff */
[----:B------:R0:W-:Y:S01]  /*8ab0*/  @P2 STG.E.U8 desc[UR14][R2.64], R9 ;  /* 0x0000000902002986 */ /* 0x0001e2000c10110e */
[----:B------:R-:W-:Y:S01]  /*8ac0*/  ISETP.LT.AND P2, PT, R190, UR4, !P0 ;  /* 0x00000004be007c0c */ /* 0x000fe2000c741270 */
[----:B------:R-:W-:Y:S01]  /*8ad0*/  ULDC UR4, c[0x0][0x248] ;  /* 0x0000920000047ab9 */ /* 0x000fe20000000800 */
[C---:B------:R-:W-:Y:S01]  /*8ae0*/  LEA.HI.X.SX32 R7, R8.reuse, R60, 0x1, P4 ;  /* 0x0000003c08077211 */ /* 0x040fe200020f0eff */
[----:B------:R-:W-:Y:S01]  /*8af0*/  VIADD R8, R8, UR4 ;  /* 0x0000000408087c36 */ /* 0x000fe20008000000 */
[----:B-1----:R-:W-:Y:S01]  /*8b00*/  PRMT R11, R49, 0x7771, RZ ;  /* 0x00007771310b7816 */ /* 0x002fe200000000ff */
[----:B------:R-:W-:Y:S01]  /*8b10*/  ULDC UR4, c[0x0][0x248] ;  /* 0x0000920000047ab9 */ /* 0x000fe20000000800 */
[----:B------:R-:W-:Y:S01]  /*8b20*/  ISETP.LT.AND P4, PT, R191, UR5, !P0 ;  /* 0x00000005bf007c0c */ /* 0x000fe2000c781270 */
[C---:B------:R-:W-:Y:S01]  /*8b30*/  VIADD R0, R8.reuse, UR4 ;  /* 0x0000000408007c36 */ /* 0x040fe20008000000 */
[----:B------:R-:W-:Y:S01]  /*8b40*/  ULDC UR4, c[0x0][0x248] ;  /* 0x0000920000047ab9 */ /* 0x000fe20000000800 */
[----:B------:R1:W-:Y:S01]  /*8b50*/  @P3 STG.E.U8 desc[UR14][R6.64], R11 ;  /* 0x0000000b06003986 */ /* 0x0003e2000c10110e */
[----:B------:R-:W-:Y:S01]  /*8b60*/  IADD3 R4, P3, R8, R59, RZ ;  /* 0x0000003b08047210 */ /* 0x000fe20007f7e0ff */
[----:B------:R-:W-:Y:S01]  /*8b70*/  ULDC UR5, c[0x0][0x22c] ;  /* 0x00008b0000057ab9 */ /* 0x000fe20000000800 */
[----:B0-----:R-:W-:-:S02]  /*8b80*/  PRMT R9, R50, 0x7771, RZ ;  /* 0x0000777132097816 */ /* 0x001fc400000000ff */
[-C--:B------:R-:W-:Y:S01]  /*8b90*/  LEA.HI.X.SX32 R5, R8, R60.reuse, 0x1, P3 ;  /* 0x0000003c08057211 */ /* 0x080fe200018f0eff */
[C---:B------:R-:W-:Y:S01]  /*8ba0*/  VIADD R8, R0.reuse, UR4 ;  /* 0x0000000400087c36 */ /* 0x040fe20008000000 */
[CC--:B------:R-:W-:Y:S01]  /*8bb0*/  IADD3 R2, P3, R0.reuse, R59.reuse, RZ ;  /* 0x0000003b00027210 */ /* 0x0c0fe20007f7e0ff */
[----:B------:R-:W-:Y:S01]  /*8bc0*/  ULDC UR4, c[0x0][0x248] ;  /* 0x0000920000047ab9 */ /* 0x000fe20000000800 */
[----:B-----5:R-:W-:Y:S01]  /*8bd0*/  PRMT R15, R53, 0x7772, RZ ;  /* 0x00007772350f7816 */ /* 0x020fe200000000ff */
[----:B------:R0:W-:Y:S01]  /*8be0*/  @P6 STG.E.U8 desc[UR14][R4.64], R13 ;  /* 0x0000000d04006986 */ /* 0x0001e2000c10110e */
[-C--:B------:R-:W-:Y:S02]  /*8bf0*/  LEA.HI.X.SX32 R3, R0, R60.reuse, 0x1, P3 ;  /* 0x0000003c00037211 */ /* 0x080fe400018f0eff */
[CC--:B-1----:R-:W-:Y:S02]  /*8c00*/  IADD3 R6, P6, R8.reuse, R59.reuse, RZ ;  /* 0x0000003b08067210 */ /* 0x0c2fe40007fde0ff */
[----:B------:R-:W-:Y:S01]  /*8c10*/  PRMT R11, R51, 0x7770, RZ ;  /* 0x00007770330b7816 */ /* 0x000fe200000000ff */
[----:B------:R1:W-:Y:S01]  /*8c20*/  @P5 STG.E.U8 desc[UR14][R2.64], R9 ;  /* 0x0000000902005986 */ /* 0x0003e2000c10110e */
[C---:B------:R-:W-:Y:S01]  /*8c30*/  LEA.HI.X.SX32 R7, R8.reuse, R60, 0x1, P6 ;  /* 0x0000003c08077211 */ /* 0x040fe200030f0eff */
[----:B------:R-:W-:Y:S01]  /*8c40*/  VIADD R8, R8, UR4 ;  /* 0x0000000408087c36 */ /* 0x000fe20008000000 */
[----:B------:R-:W-:Y:S01]  /*8c50*/  ULDC UR4, c[0x0][0x248] ;  /* 0x0000920000047ab9 */ /* 0x000fe20000000800 */
[----:B------:R-:W-:Y:S01]  /*8c60*/  ISETP.LT.AND P3, PT, R192, UR5, !P0 ;  /* 0x00000005c0007c0c */ /* 0x000fe2000c761270 */
[----:B------:R-:W-:Y:S01]  /*8c70*/  ULDC UR5, c[0x0][0x22c] ;  /* 0x00008b0000057ab9 */ /* 0x000fe20000000800 */
[----:B------:R2:W-:Y:S01]  /*8c80*/  @P2 STG.E.U8 desc[UR14][R6.64], R11 ;  /* 0x0000000b06002986 */ /* 0x0005e2000c10110e */
[C---:B0-----:R-:W-:Y:S01]  /*8c90*/  IADD3 R4, P2, R8.reuse, R59, RZ ;  /* 0x0000003b08047210 */ /* 0x041fe20007f5e0ff */
[----:B------:R-:W-:Y:S01]  /*8ca0*/  VIADD R0, R8, UR4 ;  /* 0x0000000408007c36 */ /* 0x000fe20008000000 */
[----:B------:R-:W-:Y:S01]  /*8cb0*/  ULDC UR4, c[0x0][0x22c] ;  /* 0x00008b0000047ab9 */ /* 0x000fe20000000800 */
[----:B------:R-:W-:-:S02]  /*8cc0*/  PRMT R13, R48, 0x7772, RZ ;  /* 0x00007772300d7816 */ /* 0x000fc400000000ff */
[-C--:B------:R-:W-:Y:S02]  /*8cd0*/  LEA.HI.X.SX32 R5, R8, R60.reuse, 0x1, P2 ;  /* 0x0000003c08057211 */ /* 0x080fe400010f0eff */
[----:B-1----:R-:W-:Y:S02]  /*8ce0*/  PRMT R9, R51, 0x7771, RZ ;  /* 0x0000777133097816 */ /* 0x002fe400000000ff */
[CC--:B------:R-:W-:Y:S02]  /*8cf0*/  IADD3 R2, P2, R0.reuse, R59.reuse, RZ ;  /* 0x0000003b00027210 */ /* 0x0c0fe40007f5e0ff */
[----:B------:R-:W-:Y:S01]  /*8d00*/  ISETP.LT.AND P6, PT, R193, UR5, !P0 ;  /* 0x00000005c1007c0c */ /* 0x000fe2000c7c1270 */
[----:B------:R0:W-:Y:S01]  /*8d10*/  @P4 STG.E.U8 desc[UR14][R4.64], R9 ;  /* 0x0000000904004986 */ /* 0x0001e2000c10110e */
[----:B------:R-:W-:Y:S01]  /*8d20*/  ISETP.LT.AND P4, PT, R195, UR4, !P0 ;  /* 0x00000004c3007c0c */ /* 0x000fe2000c781270 */
[----:B------:R-:W-:Y:S01]  /*8d30*/  ULDC UR4, c[0x0][0x248] ;  /* 0x0000920000047ab9 */ /* 0x000fe20000000800 */
[C---:B------:R-:W-:Y:S01]  /*8d40*/  LEA.HI.X.SX32 R3, R0.reuse, R60, 0x1, P2 ;  /* 0x0000003c00037211 */ /* 0x040fe200010f0eff */
[----:B------:R-:W-:Y:S01]  /*8d50*/  VIADD R0, R0, UR4 ;  /* 0x0000000400007c36 */ /* 0x000fe20008000000 */
[----:B------:R-:W-:Y:S01]  /*8d60*/  ULDC UR4, c[0x0][0x248] ;  /* 0x0000920000047ab9 */ /* 0x000fe20000000800 */
[----:B------:R-:W-:Y:S01]  /*8d70*/  ULDC UR5, c[0x0][0x22c] ;  /* 0x00008b0000057ab9 */ /* 0x000fe20000000800 */
[----:B--2---:R-:W-:Y:S01]  /*8d80*/  PRMT R11, R48, 0x7773, RZ ;  /* 0x00007773300b7816 */ /* 0x004fe200000000ff */
[----:B------:R1:W-:Y:S01]  /*8d90*/  @P3 STG.E.U8 desc[UR14][R2.64], R13 ;  /* 0x0000000d02003986 */ /* 0x0003e2000c10110e */
[----:B------:R-:W-:-:S02]  /*8da0*/  IADD3 R6, P3, R0, R59, RZ ;  /* 0x0000003b00067210 */ /* 0x000fc40007f7e0ff */
[----:B------:R-:W-:Y:S01]  /*8db0*/  ISETP.LT.AND P5, PT, R194, UR5, !P0 ;  /* 0x00000005c2007c0c */ /* 0x000fe2000c7a1270 */
[C---:B0-----:R-:W-:Y:S01]  /*8dc0*/  VIADD R5, R0.reuse, UR4 ;  /* 0x0000000400057c36 */ /* 0x041fe20008000000 */
[----:B------:R-:W-:Y:S01]  /*8dd0*/  ULDC UR4, c[0x0][0x248] ;  /* 0x0000920000047ab9 */ /* 0x000fe20000000800 */
[----:B------:R-:W-:Y:S01]  /*8de0*/  LEA.HI.X.SX32 R7, R0, R60, 0x1, P3 ;  /* 0x0000003c00077211 */ /* 0x000fe200018f0eff */
[----:B------:R-:W-:Y:S01]  /*8df0*/  ULDC UR5, c[0x0][0x22c] ;  /* 0x00008b0000057ab9 */ /* 0x000fe20000000800 */
[C---:B------:R-:W-:Y:S01]  /*8e00*/  VIADD R0, R5.reuse, UR4 ;  /* 0x0000000405007c36 */ /* 0x040fe20008000000 */
[-C--:B------:R-:W-:Y:S01]  /*8e10*/  IADD3 R4, P3, R5, R59.reuse, RZ ;  /* 0x0000003b05047210 */ /* 0x080fe20007f7e0ff */
[----:B------:R-:W-:Y:S01]  /*8e20*/  ULDC UR4, c[0x0][0x248] ;  /* 0x0000920000047ab9 */ /* 0x000fe20000000800 */
[----:B------:R0:W-:Y:S01]  /*8e30*/  @P6 STG.E.U8 desc[UR14][R6.64], R11 ;  /* 0x0000000b06006986 */ /* 0x0001e2000c10110e */
[----:B------:R-:W-:Y:S02]  /*8e40*/  PRMT R9, R49, 0x7772, RZ ;  /* 0x0000777231097816 */ /* 0x000fe400000000ff */
[----:B-1----:R-:W-:-:S02]  /*8e50*/  IADD3 R2, P6, R0, R59, RZ ;  /* 0x0000003b00027210 */ /* 0x002fc40007fde0ff */
[-C--:B------:R-:W-:Y:S02]  /*8e60*/  LEA.HI.X.SX32 R5, R5, R60.reuse, 0x1, P3 ;  /* 0x0000003c05057211 */ /* 0x080fe400018f0eff */
[CC--:B------:R-:W-:Y:S01]  /*8e70*/  LEA.HI.X.SX32 R3, R0.reuse, R60.reuse, 0x1, P6 ;  /* 0x0000003c00037211 */ /* 0x0c0fe200030f0eff */
[----:B------:R-:W-:Y:S01]  /*8e80*/  VIADD R0, R0, UR4 ;  /* 0x0000000400007c36 */ /* 0x000fe20008000000 */
[----:B------:R-:W-:Y:S01]  /*8e90*/  PRMT R49, R49, 0x7773, RZ ;  /* 0x0000777331317816 */ /* 0x000fe200000000ff */
[----:B------:R1:W-:Y:S01]  /*8ea0*/  @P5 STG.E.U8 desc[UR14][R4.64], R9 ;  /* 0x0000000904005986 */ /* 0x0003e2000c10110e */
[----:B------:R-:W-:Y:S01]  /*8eb0*/  ISETP.LT.AND P2, PT, R196, UR5, !P0 ;  /* 0x00000005c4007c0c */ /* 0x000fe2000c741270 */
[----:B------:R-:W-:Y:S01]  /*8ec0*/  ULDC UR4, c[0x0][0x248] ;  /* 0x0000920000047ab9 */ /* 0x000fe20000000800 */
[----:B------:R-:W-:Y:S01]  /*8ed0*/  ULDC UR5, c[0x0][0x22c] ;  /* 0x00008b0000057ab9 */ /* 0x000fe20000000800 */
[----:B------:R2:W-:Y:S01]  /*8ee0*/  @P4 STG.E.U8 desc[UR14][R2.64], R49 ;  /* 0x0000003102004986 */ /* 0x0005e2000c10110e */
[C---:B0-----:R-:W-:Y:S01]  /*8ef0*/  IADD3 R6, P4, R0.reuse, R59, RZ ;  /* 0x0000003b00067210 */ /* 0x041fe20007f9e0ff */
[C---:B------:R-:W-:Y:S01]  /*8f00*/  VIADD R8, R0.reuse, UR4 ;  /* 0x0000000400087c36 */ /* 0x040fe20008000000 */
[----:B------:R-:W-:Y:S01]  /*8f10*/  ISETP.LT.AND P3, PT, R197, UR5, !P0 ;  /* 0x00000005c5007c0c */ /* 0x000fe2000c761270 */
[----:B------:R-:W-:Y:S01]  /*8f20*/  ULDC UR4, c[0x0][0x22c] ;  /* 0x00008b0000047ab9 */ /* 0x000fe20000000800 */
[----:B------:R-:W-:Y:S01]  /*8f30*/  LEA.HI.X.SX32 R7, R0, R60, 0x1, P4 ;  /* 0x0000003c00077211 */ /* 0x000fe200020f0eff */
[----:B------:R-:W-:Y:S01]  /*8f40*/  ULDC UR5, c[0x0][0x22c] ;  /* 0x00008b0000057ab9 */ /* 0x000fe20000000800 */
[----:B------:R-:W-:-:S02]  /*8f50*/  PRMT R11, R50, 0x7773, RZ ;  /* 0x00007773320b7816 */ /* 0x000fc400000000ff */
[----:B-1----:R-:W-:Y:S02]  /*8f60*/  PRMT R9, R50, 0x7772, RZ ;  /* 0x0000777232097816 */ /* 0x002fe400000000ff */
[-C--:B------:R-:W-:Y:S02]  /*8f70*/  IADD3 R4, P6, R8, R59.reuse, RZ ;  /* 0x0000003b08047210 */ /* 0x080fe40007fde0ff */
[----:B------:R-:W-:Y:S01]  /*8f80*/  ISETP.LT.AND P5, PT, R198, UR5, !P0 ;  /* 0x00000005c6007c0c */ /* 0x000fe2000c7a1270 */
[----:B------:R0:W-:Y:S01]  /*8f90*/  @P2 STG.E.U8 desc[UR14][R6.64], R9 ;  /* 0x0000000906002986 */ /* 0x0001e2000c10110e */
[----:B------:R-:W-:Y:S01]  /*8fa0*/  ISETP.LT.AND P2, PT, R201, UR4, !P0 ;  /* 0x00000004c9007c0c */ /* 0x000fe2000c741270 */
[----:B------:R-:W-:Y:S01]  /*8fb0*/  ULDC UR4, c[0x0][0x248] ;  /* 0x0000920000047ab9 */ /* 0x000fe20000000800 */
[CC--:B------:R-:W-:Y:S01]  /*8fc0*/  LEA.HI.X.SX32 R5, R8.reuse, R60.reuse, 0x1, P6 ;  /* 0x0000003c08057211 */ /* 0x0c0fe200030f0eff */
[----:B------:R-:W-:Y:S01]  /*8fd0*/  VIADD R8, R8, UR4 ;  /* 0x0000000408087c36 */ /* 0x000fe20008000000 */
[----:B------:R-:W-:Y:S01]  /*8fe0*/  ULDC UR4, c[0x0][0x248] ;  /* 0x0000920000047ab9 */ /* 0x000fe20000000800 */
[----:B------:R-:W-:Y:S01]  /*8ff0*/  ULDC UR5, c[0x0][0x22c] ;  /* 0x00008b0000057ab9 */ /* 0x000fe20000000800 */
[----:B------:R-:W-:Y:S01]  /*9000*/  PRMT R13, R52, 0x7771, RZ ;  /* 0x00007771340d7816 */ /* 0x000fe200000000ff */
[----:B------:R1:W-:Y:S01]  /*9010*/  @P3 STG.E.U8 desc[UR14][R4.64], R11 ;  /* 0x0000000b04003986 */ /* 0x0003e2000c10110e */
[CC--:B--2---:R-:W-:Y:S01]  /*9020*/  IADD3 R2, P3, R8.reuse, R59.reuse, RZ ;  /* 0x0000003b08027210 */ /* 0x0c4fe20007f7e0ff */
[C---:B------:R-:W-:Y:S01]  /*9030*/  VIADD R0, R8.reuse, UR4 ;  /* 0x0000000408007c36 */ /* 0x040fe20008000000 */
[----:B------:R-:W-:Y:S01]  /*9040*/  ISETP.LT.AND P4, PT, R199, UR5, !P0 ;  /* 0x00000005c7007c0c */ /* 0x000fe2000c781270 */
[----:B------:R-:W-:Y:S01]  /*9050*/  ULDC UR4, c[0x0][0x248] ;  /* 0x0000920000047ab9 */ /* 0x000fe20000000800 */
[----:B------:R-:W-:Y:S01]  /*9060*/  LEA.HI.X.SX32 R3, R8, R60, 0x1, P3 ;  /* 0x0000003c08037211 */ /* 0x000fe200018f0eff */
[C---:B------:R-:W-:Y:S01]  /*9070*/  VIADD R8, R0.reuse, UR4 ;  /* 0x0000000400087c36 */ /* 0x040fe20008000000 */
[----:B0-----:R-:W-:Y:S01]  /*9080*/  IADD3 R6, P3, R0, R59, RZ ;  /* 0x0000003b00067210 */ /* 0x001fe20007f7e0ff */
[----:B------:R-:W-:Y:S01]  /*9090*/  ULDC UR4, c[0x0][0x22c] ;  /* 0x00008b0000047ab9 */ /* 0x000fe20000000800 */
[C---:B------:R-:W-:Y:S01]  /*90a0*/  PRMT R9, R51.reuse, 0x7773, RZ ;  /* 0x0000777333097816 */ /* 0x040fe200000000ff */
[----:B------:R-:W-:Y:S01]  /*90b0*/  ULDC UR5, c[0x0][0x22c] ;  /* 0x00008b0000057ab9 */ /* 0x000fe20000000800 */
[----:B------:R-:W-:-:S02]  /*90c0*/  PRMT R51, R51, 0x7772, RZ ;  /* 0x0000777233337816 */ /* 0x000fc400000000ff */
[-C--:B------:R-:W-:Y:S02]  /*90d0*/  LEA.HI.X.SX32 R7, R0, R60.reuse, 0x1, P3 ;  /* 0x0000003c00077211 */ /* 0x080fe400018f0eff */
[-C--:B-1----:R-:W-:Y:S01]  /*90e0*/  IADD3 R4, P3, R8, R59.reuse, RZ ;  /* 0x0000003b08047210 */ /* 0x082fe20007f7e0ff */
[----:B------:R0:W-:Y:S01]  /*90f0*/  @P5 STG.E.U8 desc[UR14][R2.64], R51 ;  /* 0x0000003302005986 */ /* 0x0001e2000c10110e */
[----:B------:R-:W-:Y:S02]  /*9100*/  PRMT R11, R52, 0x7770, RZ ;  /* 0x00007770340b7816 */ /* 0x000fe400000000ff */
[-C--:B------:R-:W-:Y:S01]  /*9110*/  LEA.HI.X.SX32 R5, R8, R60.reuse, 0x1, P3 ;  /* 0x0000003c08057211 */ /* 0x080fe200018f0eff */
[----:B------:R1:W-:Y:S01]  /*9120*/  @P4 STG.E.U8 desc[UR14][R6.64], R9 ;  /* 0x0000000906004986 */ /* 0x0003e2000c10110e */
[----:B------:R-:W-:Y:S01]  /*9130*/  ISETP.LT.AND P4, PT, R204, UR4, !P0 ;  /* 0x00000004cc007c0c */ /* 0x000fe2000c781270 */
[----:B------:R-:W-:Y:S01]  /*9140*/  ULDC UR4, c[0x0][0x248] ;  /* 0x0000920000047ab9 */ /* 0x000fe20000000800 */
[----:B------:R-:W-:Y:S01]  /*9150*/  ISETP.LT.AND P6, PT, R202, UR5, !P0 ;  /* 0x00000005ca007c0c */ /* 0x000fe2000c7c1270 */
[----:B------:R-:W-:Y:S01]  /*9160*/  VIADD R8, R8, UR4 ;  /* 0x0000000408087c36 */ /* 0x000fe20008000000 */
[----:B------:R2:W-:Y:S01]  /*9170*/  @P2 STG.E.U8 desc[UR14][R4.64], R11 ;  /* 0x0000000b04002986 */ /* 0x0005e2000c10110e */
[----:B------:R-:W-:Y:S01]  /*9180*/  ULDC UR4, c[0x0][0x248] ;  /* 0x0000920000047ab9 */ /* 0x000fe20000000800 */
[----:B------:R-:W-:Y:S01]  /*9190*/  ULDC UR5, c[0x0][0x22c] ;  /* 0x00008b0000057ab9 */ /* 0x000fe20000000800 */
[C---:B------:R-:W-:Y:S01]  /*91a0*/  VIADD R0, R8.reuse, UR4 ;  /* 0x0000000408007c36 */ /* 0x040fe20008000000 */
[CC--:B0-----:R-:W-:Y:S01]  /*91b0*/  IADD3 R2, P2, R8.reuse, R59.reuse, RZ ;  /* 0x0000003b08027210 */ /* 0x0c1fe20007f5e0ff */
[----:B------:R-:W-:Y:S01]  /*91c0*/  ULDC UR4, c[0x0][0x248] ;  /* 0x0000920000047ab9 */ /* 0x000fe20000000800 */
[----:B------:R-:W-:Y:S01]  /*91d0*/  ISETP.LT.AND P5, PT, R203, UR5, !P0 ;  /* 0x00000005cb007c0c */ /* 0x000fe2000c7a1270 */
[----:B------:R-:W-:Y:S01]  /*91e0*/  ULDC UR5, c[0x0][0x22c] ;  /* 0x00008b0000057ab9 */ /* 0x000fe20000000800 */
[----:B------:R-:W-:Y:S01]  /*91f0*/  LEA.HI.X.SX32 R3, R8, R60, 0x1, P2 ;  /* 0x0000003c08037211 */ /* 0x000fe200010f0eff */
[C---:B------:R-:W-:Y:S01]  /*9200*/  VIADD R8, R0.reuse, UR4 ;  /* 0x0000000400087c36 */ /* 0x040fe20008000000 */
[-C--:B-1----:R-:W-:Y:S01]  /*9210*/  IADD3 R6, P2, R0, R59.reuse, RZ ;  /* 0x0000003b00067210 */ /* 0x082fe20007f5e0ff */
[----:B------:R-:W-:Y:S01]  /*9220*/  ULDC UR4, c[0x0][0x248] ;  /* 0x0000920000047ab9 */ /* 0x000fe20000000800 */
[----:B------:R-:W-:Y:S01]  /*9230*/  PRMT R9, R53, 0x7770, RZ ;  /* 0x0000777035097816 */ /* 0x000fe200000000ff */
[----:B------:R0:W-:Y:S01]  /*9240*/  @P6 STG.E.U8 desc[UR14][R2.64], R13 ;  /* 0x0000000d02006986 */ /* 0x0001e2000c10110e */
[----:B--2---:R-:W-:-:S02]  /*9250*/  IADD3 R4, P6, R8, R59, RZ ;  /* 0x0000003b08047210 */ /* 0x004fc40007fde0ff */
        /* <DEDUP_REMOVED lines=10> */
[----:B------:R-:W-:Y:S01]  /*9300*/  VIADD R0, R8, UR4 ;  /* 0x0000000408007c36 */ /* 0x000fe20008000000 */
[----:B------:R-:W-:Y:S01]  /*9310*/  ISETP.LT.AND P2, PT, R206, UR5, !P0 ;  /* 0x00000005ce007c0c */ /* 0x000fe2000c741270 */
[----:B------:R-:W-:Y:S01]  /*9320*/  ULDC UR4, c[0x0][0x22c] ;  /* 0x00008b0000047ab9 */ /* 0x000fe20000000800 */
[----:B------:R-:W-:Y:S01]  /*9330*/  LEA.HI.X.SX32 R3, R8, R60, 0x1, P4 ;  /* 0x0000003c08037211 */ /* 0x000fe200020f0eff */
[----:B------:R-:W-:Y:S01]  /*9340*/  ULDC UR5, c[0x0][0x22c] ;  /* 0x00008b0000057ab9 */ /* 0x000fe20000000800 */
[----:B------:R-:W-:-:S02]  /*9350*/  PRMT R13, R55, 0x7770, RZ ;  /* 0x00007770370d7816 */ /* 0x000fc400000000ff */
[----:B-1----:R-:W-:Y:S02]  /*9360*/  PRMT R9, R54, 0x7770, RZ ;  /* 0x0000777036097816 */ /* 0x002fe400000000ff */
[-C--:B------:R-:W-:Y:S02]  /*9370*/  IADD3 R6, P4, R0, R59.reuse, RZ ;  /* 0x0000003b00067210 */ /* 0x080fe40007f9e0ff */
[----:B--2---:R-:W-:Y:S01]  /*9380*/  PRMT R11, R54, 0x7771, RZ ;  /* 0x00007771360b7816 */ /* 0x004fe200000000ff */
[----:B------:R0:W-:Y:S01]  /*9390*/  @P3 STG.E.U8 desc[UR14][R2.64], R9 ;  /* 0x0000000902003986 */ /* 0x0001e2000c10110e */
[----:B------:R-:W-:Y:S01]  /*93a0*/  ISETP.LT.AND P3, PT, R224, UR4, !P0 ;  /* 0x00000004e0007c0c */ /* 0x000fe2000c761270 */
[----:B------:R-:W-:Y:S01]  /*93b0*/  ULDC UR4, c[0x0][0x248] ;  /* 0x0000920000047ab9 */ /* 0x000fe20000000800 */
[C---:B------:R-:W-:Y:S01]  /*93c0*/  LEA.HI.X.SX32 R7, R0.reuse, R60, 0x1, P4 ;  /* 0x0000003c00077211 */ /* 0x040fe200020f0eff */
        /* <DEDUP_REMOVED lines=34> */
[CC--:B------:R-:W-:Y:S02]  /*95f0*/  IADD3 R2, P5, R8.reuse, R59.reuse, RZ ;  /* 0x0000003b08027210 */ /* 0x0c0fe40007fbe0ff */
[----:B------:R-:W-:Y:S01]  /*9600*/  ISETP.LT.AND P6, PT, R227, UR5, !P0 ;  /* 0x00000005e3007c0c */ /* 0x000fe2000c7c1270 */
[----:B------:R0:W-:Y:S01]  /*9610*/  @P4 STG.E.U8 desc[UR14][R4.64], R9 ;  /* 0x0000000904004986 */ /* 0x0001e2000c10110e */
[----:B------:R-:W-:Y:S01]  /*9620*/  ISETP.LT.AND P4, PT, R229, UR4, !P0 ;  /* 0x00000004e5007c0c */ /* 0x000fe2000c781270 */
[----:B------:R-:W-:Y:S01]  /*9630*/  ULDC UR4, c[0x0][0x248] ;  /* 0x0000920000047ab9 */ /* 0x000fe20000000800 */
[CC--:B------:R-:W-:Y:S01]  /*9640*/  LEA.HI.X.SX32 R3, R8.reuse, R60.reuse, 0x1, P5 ;  /* 0x0000003c08037211 */ /* 0x0c0fe200028f0eff */
[----:B------:R-:W-:Y:S01]  /*9650*/  VIADD R0, R8, UR4 ;  /* 0x0000000408007c36 */ /* 0x000fe20008000000 */
[----:B------:R-:W-:Y:S01]  /*9660*/  ULDC UR5, c[0x0][0x22c] ;  /* 0x00008b0000057ab9 */ /* 0x000fe20000000800 */
[----:B------:R-:W1:Y:S01]  /*9670*/  LDS.128 R4, [R247] ;  /* 0x00000000f7047984 */ /* 0x000e620000000c00 */
[----:B------:R-:W-:Y:S01]  /*9680*/  ISETP.LT.AND P3, PT, R228, UR5, !P0 ;  /* 0x00000005e4007c0c */ /* 0x000fe2000c761270 */
[----:B------:R-:W-:Y:S01]  /*9690*/  ULDC UR4, c[0x0][0x248] ;  /* 0x0000920000047ab9 */ /* 0x000fe20000000800 */
[----:B------:R-:W-:Y:S01]  /*96a0*/  ULDC UR5, c[0x0][0x22c] ;  /* 0x00008b0000057ab9 */ /* 0x000fe20000000800 */
[----:B------:R3:W-:Y:S01]  /*96b0*/  @P2 STG.E.U8 desc[UR14][R2.64], R15 ;  /* 0x0000000f02002986 */ /* 0x0007e2000c10110e */
[CC--:B------:R-:W-:Y:S01]  /*96c0*/  IADD3 R8, P2, R0.reuse, R59.reuse, RZ ;  /* 0x0000003b00087210 */ /* 0x0c0fe20007f5e0ff */
[----:B--2---:R-:W-:Y:S01]  /*96d0*/  VIADD R11, R0, UR4 ;  /* 0x00000004000b7c36 */ /* 0x004fe20008000000 */
[----:B------:R-:W-:Y:S01]  /*96e0*/  ISETP.LT.AND P5, PT, R230, UR5, !P0 ;  /* 0x00000005e6007c0c */ /* 0x000fe2000c7a1270 */
[----:B------:R-:W-:Y:S01]  /*96f0*/  ULDC UR5, c[0x0][0x248] ;  /* 0x0000920000057ab9 */ /* 0x000fe20000000800 */
[-C--:B0-----:R-:W-:Y:S01]  /*9700*/  LEA.HI.X.SX32 R9, R0, R60.reuse, 0x1, P2 ;  /* 0x0000003c00097211 */ /* 0x081fe200010f0eff */
[C---:B------:R-:W-:Y:S01]  /*9710*/  VIADD R0, R11.reuse, UR5 ;  /* 0x000000050b007c36 */ /* 0x040fe20008000000 */
[CC--:B------:R-:W-:Y:S01]  /*9720*/  IADD3 R10, P2, R11.reuse, R59.reuse, RZ ;  /* 0x0000003b0b0a7210 */ /* 0x0c0fe20007f5e0ff */
[----:B------:R-:W-:Y:S01]  /*9730*/  ULDC UR4, c[0x0][0x22c] ;  /* 0x00008b0000047ab9 */ /* 0x000fe20000000800 */
[----:B------:R-:W-:Y:S01]  /*9740*/  PRMT R13, R54, 0x7772, RZ ;  /* 0x00007772360d7816 */ /* 0x000fe200000000ff */
[----:B------:R0:W-:Y:S01]  /*9750*/  @P6 STG.E.U8 desc[UR14][R8.64], R53 ;  /* 0x0000003508006986 */ /* 0x0001e2000c10110e */
[----:B------:R-:W-:Y:S01]  /*9760*/  LEA.HI.X.SX32 R11, R11, R60, 0x1, P2 ;  /* 0x0000003c0b0b7211 */ /* 0x000fe200010f0eff */
[----:B------:R-:W-:Y:S01]  /*9770*/  ULDC UR5, c[0x0][0x22c] ;  /* 0x00008b0000057ab9 */ /* 0x000fe20000000800 */
[----:B---3--:R-:W-:-:S02]  /*9780*/  IADD3 R2, P6, R0, R59, RZ ;  /* 0x0000003b00027210 */ /* 0x008fc40007fde0ff */
[----:B------:R-:W-:Y:S01]  /*9790*/  ISETP.LT.AND P2, PT, R231, UR4, !P0 ;  /* 0x00000004e7007c0c */ /* 0x000fe2000c741270 */
[----:B------:R-:W-:Y:S01]  /*97a0*/  ULDC UR4, c[0x0][0x248] ;  /* 0x0000920000047ab9 */ /* 0x000fe20000000800 */
[C---:B------:R-:W-:Y:S01]  /*97b0*/  LEA.HI.X.SX32 R3, R0.reuse, R60, 0x1, P6 ;  /* 0x0000003c00037211 */ /* 0x040fe200030f0eff */
[----:B------:R-:W-:Y:S01]  /*97c0*/  VIADD R0, R0, UR4 ;  /* 0x0000000400007c36 */ /* 0x000fe20008000000 */
[----:B------:R-:W-:Y:S01]  /*97d0*/  PRMT R15, R54, 0x7773, RZ ;  /* 0x00007773360f7816 */ /* 0x000fe200000000ff */
[----:B------:R-:W-:Y:S01]  /*97e0*/  ULDC UR4, c[0x0][0x248] ;  /* 0x0000920000047ab9 */ /* 0x000fe20000000800 */
[----:B------:R2:W-:Y:S01]  /*97f0*/  @P3 STG.E.U8 desc[UR14][R10.64], R13 ;  /* 0x0000000d0a003986 */ /* 0x0005e2000c10110e */
[----:B------:R-:W-:Y:S01]  /*9800*/  VIADD R12, R0, UR4 ;  /* 0x00000004000c7c36 */ /* 0x000fe20008000000 */
[----:B------:R-:W-:Y:S01]  /*9810*/  ULDC UR4, c[0x0][0x248] ;  /* 0x0000920000047ab9 */ /* 0x000fe20000000800 */
[----:B------:R-:W-:Y:S01]  /*9820*/  ISETP.LT.AND P3, PT, R232, UR5, !P0 ;  /* 0x00000005e8007c0c */ /* 0x000fe2000c761270 */
[----:B------:R1:W-:Y:S01]  /*9830*/  @P4 STG.E.U8 desc[UR14][R2.64], R15 ;  /* 0x0000000f02004986 */ /* 0x0003e2000c10110e */
[----:B0-----:R-:W-:Y:S01]  /*9840*/  IADD3 R8, P4, R0, R59, RZ ;  /* 0x0000003b00087210 */ /* 0x001fe20007f9e0ff */
[----:B------:R-:W-:-:S03]  /*9850*/  ULDC UR5, c[0x0][0x22c] ;  /* 0x00008b0000057ab9 */ /* 0x000fc60000000800 */
[-C--:B------:R-:W-:Y:S02]  /*9860*/  LEA.HI.X.SX32 R9, R0, R60.reuse, 0x1, P4 ;  /* 0x0000003c00097211 */ /* 0x080fe400020f0eff */
[----:B------:R-:W-:Y:S01]  /*9870*/  ISETP.LT.AND P4, PT, R233, UR5, !P0 ;  /* 0x00000005e9007c0c */ /* 0x000fe2000c781270 */
[----:B------:R-:W-:Y:S01]  /*9880*/  ULDC UR5, c[0x0][0x22c] ;  /* 0x00008b0000057ab9 */ /* 0x000fe20000000800 */
[CC--:B--2---:R-:W-:Y:S02]  /*9890*/  IADD3 R10, P6, R12.reuse, R59.reuse, RZ ;  /* 0x0000003b0c0a7210 */ /* 0x0c4fe40007fde0ff */
[C---:B------:R-:W-:Y:S02]  /*98a0*/  PRMT R13, R55.reuse, 0x7772, RZ ;  /* 0x00007772370d7816 */ /* 0x040fe400000000ff */
[----:B------:R-:W-:Y:S02]  /*98b0*/  PRMT R55, R55, 0x7773, RZ ;  /* 0x0000777337377816 */ /* 0x000fe400000000ff */
[CC--:B------:R-:W-:Y:S01]  /*98c0*/  LEA.HI.X.SX32 R11, R12.reuse, R60.reuse, 0x1, P6 ;  /* 0x0000003c0c0b7211 */ /* 0x0c0fe200030f0eff */
[----:B------:R-:W-:Y:S01]  /*98d0*/  VIADD R12, R12, UR4 ;  /* 0x000000040c0c7c36 */ /* 0x000fe20008000000 */
[----:B------:R0:W-:Y:S01]  /*98e0*/  @P5 STG.E.U8 desc[UR14][R8.64], R13 ;  /* 0x0000000d08005986 */ /* 0x0001e2000c10110e */
[----:B------:R-:W-:Y:S01]  /*98f0*/  ULDC UR4, c[0x0][0x248] ;  /* 0x0000920000047ab9 */ /* 0x000fe20000000800 */
[----:B-1----:R-:W-:Y:S01]  /*9900*/  PRMT R15, R4, 0x7771, RZ ;  /* 0x00007771040f7816 */ /* 0x002fe200000000ff */
[C---:B------:R-:W-:Y:S01]  /*9910*/  VIADD R0, R12.reuse, UR4 ;  /* 0x000000040c007c36 */ /* 0x040fe20008000000 */
[----:B------:R1:W-:Y:S01]  /*9920*/  @P2 STG.E.U8 desc[UR14][R10.64], R55 ;  /* 0x000000370a002986 */ /* 0x0003e2000c10110e */
[----:B------:R-:W-:Y:S01]  /*9930*/  IADD3 R2, P2, R12, R59, RZ ;  /* 0x0000003b0c027210 */ /* 0x000fe20007f5e0ff */
[----:B------:R-:W-:Y:S01]  /*9940*/  ULDC UR4, c[0x0][0x22c] ;  /* 0x00008b0000047ab9 */ /* 0x000fe20000000800 */
[----:B------:R-:W-:Y:S01]  /*9950*/  ISETP.LT.AND P6, PT, R234, UR5, !P0 ;  /* 0x00000005ea007c0c */ /* 0x000fe2000c7c1270 */
[----:B------:R-:W-:Y:S01]  /*9960*/  ULDC UR5, c[0x0][0x22c] ;  /* 0x00008b0000057ab9 */ /* 0x000fe20000000800 */
[----:B------:R-:W-:-:S02]  /*9970*/  LEA.HI.X.SX32 R3, R12, R60, 0x1, P2 ;  /* 0x0000003c0c037211 */ /* 0x000fc400010f0eff */
[----:B------:R-:W-:Y:S02]  /*9980*/  PRMT R17, R5, 0x7770, RZ ;  /* 0x0000777005117816 */ /* 0x000fe400000000ff */
[----:B0-----:R-:W-:Y:S02]  /*9990*/  PRMT R13, R4, 0x7770, RZ ;  /* 0x00007770040d7816 */ /* 0x001fe400000000ff */
[-C--:B------:R-:W-:Y:S02]  /*99a0*/  IADD3 R8, P2, R0, R59.reuse, RZ ;  /* 0x0000003b00087210 */ /* 0x080fe40007f5e0ff */
        /* <DEDUP_REMOVED lines=8> */
[----:B------:R-:W-:Y:S01]  /*9a30*/  PRMT R25, R5, 0x7772, RZ ;  /* 0x0000777205197816 */ /* 0x000fe200000000ff */
[----:B------:R2:W-:Y:S01]  /*9a40*/  @P4 STG.E.U8 desc[UR14][R8.64], R15 ;  /* 0x0000000f08004986 */ /* 0x0005e2000c10110e */
[----:B-1----:R-:W-:-:S02]  /*9a50*/  IADD3 R10, P4, R0, R59, RZ ;  /* 0x0000003b000a7210 */ /* 0x002fc40007f9e0ff */
        /* <DEDUP_REMOVED lines=10> */
[----:B--2---:R-:W-:-:S02]  /*9b00*/  IADD3 R8, P6, R0, R59, RZ ;  /* 0x0000003b00087210 */ /* 0x004fc40007fde0ff */
[-C--:B------:R-:W-:Y:S02]  /*9b10*/  LEA.HI.X.SX32 R3, R3, R60.reuse, 0x1, P4 ;  /* 0x0000003c03037211 */ /* 0x080fe400020f0eff */
[C---:B------:R-:W-:Y:S01]  /*9b20*/  LEA.HI.X.SX32 R9, R0.reuse, R60, 0x1, P6 ;  /* 0x0000003c00097211 */ /* 0x040fe200030f0eff */
[----:B------:R-:W-:Y:S01]  /*9b30*/  VIADD R0, R0, UR4 ;  /* 0x0000000400007c36 */ /* 0x000fe20008000000 */
[----:B------:R-:W-:Y:S01]  /*9b40*/  PRMT R15, R6, 0x7770, RZ ;  /* 0x00007770060f7816 */ /* 0x000fe200000000ff */
[----:B------:R1:W-:Y:S01]  /*9b50*/  @P5 STG.E.U8 desc[UR14][R2.64], R13 ;  /* 0x0000000d02005986 */ /* 0x0003e2000c10110e */
[----:B------:R-:W-:Y:S01]  /*9b60*/  ULDC UR4, c[0x0][0x248] ;  /* 0x0000920000047ab9 */ /* 0x000fe20000000800 */
[----:B------:R-:W-:Y:S01]  /*9b70*/  ISETP.LT.AND P4, PT, R238, UR5, !P0 ;  /* 0x00000005ee007c0c */ /* 0x000fe2000c781270 */
[C---:B------:R-:W-:Y:S01]  /*9b80*/  VIADD R12, R0.reuse, UR4 ;  /* 0x00000004000c7c36 */ /* 0x040fe20008000000 */
[----:B------:R2:W-:Y:S01]  /*9b90*/  @P3 STG.E.U8 desc[UR14][R8.64], R15 ;  /* 0x0000000f08003986 */ /* 0x0005e2000c10110e */
[----:B0-----:R-:W-:Y:S01]  /*9ba0*/  IADD3 R10, P3, R0, R59, RZ ;  /* 0x0000003b000a7210 */ /* 0x001fe20007f7e0ff */
[----:B------:R-:W-:Y:S01]  /*9bb0*/  ULDC UR4, c[0x0][0x22c] ;  /* 0x00008b0000047ab9 */ /* 0x000fe20000000800 */
[----:B------:R-:W-:Y:S01]  /*9bc0*/  ULDC UR5, c[0x0][0x22c] ;  /* 0x00008b0000057ab9 */ /* 0x000fe20000000800 */
[----:B------:R-:W-:-:S02]  /*9bd0*/  PRMT R17, R7, 0x7771, RZ ;  /* 0x0000777107117816 */ /* 0x000fc400000000ff */
[-C--:B------:R-:W-:Y:S02]  /*9be0*/  LEA.HI.X.SX32 R11, R0, R60.reuse, 0x1, P3 ;  /* 0x0000003c000b7211 */ /* 0x080fe400018f0eff */
[----:B-1----:R-:W-:Y:S02]  /*9bf0*/  PRMT R13, R6, 0x7771, RZ ;  /* 0x00007771060d7816 */ /* 0x002fe400000000ff */
[CC--:B------:R-:W-:Y:S02]  /*9c00*/  IADD3 R2, P5, R12.reuse, R59.reuse, RZ ;  /* 0x0000003b0c027210 */ /* 0x0c0fe40007fbe0ff */
[----:B--2---:R-:W-:Y:S01]  /*9c10*/  PRMT R15, R7, 0x7770, RZ ;  /* 0x00007770070f7816 */ /* 0x004fe200000000ff */
[----:B------:R0:W-:Y:S01]  /*9c20*/  @P2 STG.E.U8 desc[UR14][R10.64], R13 ;  /* 0x0000000d0a002986 */ /* 0x0001e2000c10110e */
[----:B------:R-:W-:Y:S01]  /*9c30*/  ISETP.LT.AND P2, PT, R241, UR4, !P0 ;  /* 0x00000004f1007c0c */ /* 0x000fe2000c741270 */
[----:B------:R-:W-:Y:S01]  /*9c40*/  ULDC UR4, c[0x0][0x248] ;  /* 0x0000920000047ab9 */ /* 0x000fe20000000800 */
[CC--:B------:R-:W-:Y:S01]  /*9c50*/  LEA.HI.X.SX32 R3, R12.reuse, R60.reuse, 0x1, P5 ;  /* 0x0000003c0c037211 */ /* 0x0c0fe200028f0eff */
[----:B------:R-:W-:Y:S01]  /*9c60*/  VIADD R12, R12, UR4 ;  /* 0x000000040c0c7c36 */ /* 0x000fe20008000000 */
[----:B------:R-:W-:Y:S01]  /*9c70*/  ISETP.LT.AND P6, PT, R239, UR5, !P0 ;  /* 0x00000005ef007c0c */ /* 0x000fe2000c7c1270 */
[----:B------:R-:W-:Y:S01]  /*9c80*/  ULDC UR4, c[0x0][0x248] ;  /* 0x0000920000047ab9 */ /* 0x000fe20000000800 */
[----:B------:R-:W-:Y:S01]  /*9c90*/  ULDC UR5, c[0x0][0x22c] ;  /* 0x00008b0000057ab9 */ /* 0x000fe20000000800 */
[----:B------:R1:W-:Y:S01]  /*9ca0*/  @P4 STG.E.U8 desc[UR14][R2.64], R15 ;  /* 0x0000000f02004986 */ /* 0x0003e2000c10110e */
[CC--:B------:R-:W-:Y:S01]  /*9cb0*/  IADD3 R8, P4, R12.reuse, R59.reuse, RZ ;  /* 0x0000003b0c087210 */ /* 0x0c0fe20007f9e0ff */
[----:B------:R-:W-:Y:S01]  /*9cc0*/  VIADD R0, R12, UR4 ;  /* 0x000000040c007c36 */ /* 0x000fe20008000000 */
[----:B------:R-:W-:Y:S01]  /*9cd0*/  ULDC UR4, c[0x0][0x248] ;  /* 0x0000920000047ab9 */ /* 0x000fe20000000800 */
[----:B------:R-:W-:Y:S01]  /*9ce0*/  ISETP.LT.AND P3, PT, R240, UR5, !P0 ;  /* 0x00000005f0007c0c */ /* 0x000fe2000c761270 */
[----:B------:R-:W-:Y:S01]  /*9cf0*/  ULDC UR5, c[0x0][0x22c] ;  /* 0x00008b0000057ab9 */ /* 0x000fe20000000800 */
[----:B------:R-:W-:Y:S01]  /*9d00*/  LEA.HI.X.SX32 R9, R12, R60, 0x1, P4 ;  /* 0x0000003c0c097211 */ /* 0x000fe200020f0eff */
[C---:B------:R-:W-:Y:S01]  /*9d10*/  VIADD R12, R0.reuse, UR4 ;  /* 0x00000004000c7c36 */ /* 0x040fe20008000000 */
[----:B------:R-:W-:Y:S01]  /*9d20*/  ULDC UR4, c[0x0][0x248] ;  /* 0x0000920000047ab9 */ /* 0x000fe20000000800 */
[----:B0-----:R-:W-:-:S02]  /*9d30*/  IADD3 R10, P4, R0, R59, RZ ;  /* 0x0000003b000a7210 */ /* 0x001fc40007f9e0ff */
[----:B------:R0:W-:Y:S01]  /*9d40*/  @P6 STG.E.U8 desc[UR14][R8.64], R17 ;  /* 0x0000001108006986 */ /* 0x0001e2000c10110e */
[-C--:B-1----:R-:W-:Y:S02]  /*9d50*/  IADD3 R2, P6, R12, R59.reuse, RZ ;  /* 0x0000003b0c027210 */ /* 0x082fe40007fde0ff */
[----:B------:R-:W-:Y:S01]  /*9d60*/  ISETP.LT.AND P5, PT, R242, UR5, !P0 ;  /* 0x00000005f2007c0c */ /* 0x000fe2000c7a1270 */
[----:B------:R-:W-:Y:S01]  /*9d70*/  ULDC UR5, c[0x0][0x22c] ;  /* 0x00008b0000057ab9 */ /* 0x000fe20000000800 */
[CC--:B------:R-:W-:Y:S01]  /*9d80*/  LEA.HI.X.SX32 R3, R12.reuse, R60.reuse, 0x1, P6 ;  /* 0x0000003c0c037211 */ /* 0x0c0fe200030f0eff */
[----:B------:R-:W-:Y:S01]  /*9d90*/  VIADD R12, R12, UR4 ;  /* 0x000000040c0c7c36 */ /* 0x000fe20008000000 */
[----:B------:R-:W-:Y:S01]  /*9da0*/  ULDC UR4, c[0x0][0x248] ;  /* 0x0000920000047ab9 */ /* 0x000fe20000000800 */
[----:B------:R-:W-:Y:S02]  /*9db0*/  PRMT R13, R4, 0x7772, RZ ;  /* 0x00007772040d7816 */ /* 0x000fe400000000ff */
[----:B------:R-:W-:Y:S01]  /*9dc0*/  LEA.HI.X.SX32 R11, R0, R60, 0x1, P4 ;  /* 0x0000003c000b7211 */ /* 0x000fe200020f0eff */
[----:B------:R-:W-:Y:S01]  /*9dd0*/  VIADD R0, R12, UR4 ;  /* 0x000000040c007c36 */ /* 0x000fe20008000000 */
[----:B------:R-:W-:Y:S01]  /*9de0*/  PRMT R15, R4, 0x7773, RZ ;  /* 0x00007773040f7816 */ /* 0x000fe200000000ff */
[----:B------:R-:W-:Y:S01]  /*9df0*/  ULDC UR4, c[0x0][0x248] ;  /* 0x0000920000047ab9 */ /* 0x000fe20000000800 */
[----:B------:R-:W-:Y:S01]  /*9e00*/  ISETP.LT.AND P4, PT, R243, UR5, !P0 ;  /* 0x00000005f3007c0c */ /* 0x000fe2000c781270 */
[----:B------:R-:W-:Y:S01]  /*9e10*/  ULDC UR5, c[0x0][0x22c] ;  /* 0x00008b0000057ab9 */ /* 0x000fe20000000800 */
[----:B------:R1:W-:Y:S01]  /*9e20*/  @P3 STG.E.U8 desc[UR14][R10.64], R13 ;  /* 0x0000000d0a003986 */ /* 0x0003e2000c10110e */
[----:B------:R-:W-:Y:S01]  /*9e30*/  VIADD R4, R0, UR4 ;  /* 0x0000000400047c36 */ /* 0x000fe20008000000 */
[----:B------:R-:W-:Y:S01]  /*9e40*/  ISETP.LT.AND P3, PT, R244, UR5, !P0 ;  /* 0x00000005f4007c0c */ /* 0x000fe2000c761270 */
[----:B------:R-:W-:Y:S01]  /*9e50*/  ULDC UR5, c[0x0][0x248] ;  /* 0x0000920000057ab9 */ /* 0x000fe20000000800 */
[----:B------:R2:W-:Y:S01]  /*9e60*/  @P2 STG.E.U8 desc[UR14][R2.64], R15 ;  /* 0x0000000f02002986 */ /* 0x0005e2000c10110e */
[----:B0-----:R-:W-:Y:S01]  /*9e70*/  IADD3 R8, P2, R12, R59, RZ ;  /* 0x0000003b0c087210 */ /* 0x001fe20007f5e0ff */
[----:B------:R-:W-:Y:S01]  /*9e80*/  ULDC UR4, c[0x0][0x248] ;  /* 0x0000920000047ab9 */ /* 0x000fe20000000800 */
[----:B------:R-:W-:-:S02]  /*9e90*/  PRMT R23, R5, 0x7773, RZ ;  /* 0x0000777305177816 */ /* 0x000fc400000000ff */
[-C--:B------:R-:W-:Y:S02]  /*9ea0*/  LEA.HI.X.SX32 R9, R12, R60.reuse, 0x1, P2 ;  /* 0x0000003c0c097211 */ /* 0x080fe400010f0eff */
[----:B------:R-:W-:Y:S01]  /*9eb0*/  PRMT R21, R6, 0x7772, RZ ;  /* 0x0000777206157816 */ /* 0x000fe200000000ff */
[----:B-1----:R-:W-:Y:S01]  /*9ec0*/  VIADD R13, R4, UR5 ;  /* 0x00000005040d7c36 */ /* 0x002fe20008000000 */
[-C--:B------:R-:W-:Y:S01]  /*9ed0*/  IADD3 R10, P2, R0, R59.reuse, RZ ;  /* 0x0000003b000a7210 */ /* 0x080fe20007f5e0ff */
[----:B------:R-:W-:Y:S01]  /*9ee0*/  ULDC UR5, c[0x0][0x248] ;  /* 0x0000920000057ab9 */ /* 0x000fe20000000800 */
[----:B------:R-:W-:Y:S01]  /*9ef0*/  PRMT R19, R6, 0x7773, RZ ;  /* 0x0000777306137816 */ /* 0x000fe200000000ff */
[----:B--2---:R-:W-:Y:S01]  /*9f00*/  VIADD R15, R13, UR4 ;  /* 0x000000040d0f7c36 */ /* 0x004fe20008000000 */
[-C--:B------:R-:W-:Y:S01]  /*9f10*/  LEA.HI.X.SX32 R11, R0, R60.reuse, 0x1, P2 ;  /* 0x0000003c000b7211 */ /* 0x080fe200010f0eff */
[----:B------:R-:W-:Y:S01]  /*9f20*/  ULDC UR4, c[0x0][0x22c] ;  /* 0x00008b0000047ab9 */ /* 0x000fe20000000800 */
[CC--:B------:R-:W-:Y:S01]  /*9f30*/  IADD3 R2, P6, R4.reuse, R59.reuse, RZ ;  /* 0x0000003b04027210 */ /* 0x0c0fe20007fde0ff */
[C---:B------:R-:W-:Y:S01]  /*9f40*/  VIADD R0, R15.reuse, UR5 ;  /* 0x000000050f007c36 */ /* 0x040fe20008000000 */
[----:B------:R-:W-:Y:S01]  /*9f50*/  IADD3 R14, P2, R15, R59, RZ ;  /* 0x0000003b0f0e7210 */ /* 0x000fe20007f5e0ff */
[----:B------:R0:W-:Y:S01]  /*9f60*/  @P5 STG.E.U8 desc[UR14][R8.64], R25 ;  /* 0x0000001908005986 */ /* 0x0001e2000c10110e */
[----:B------:R-:W-:-:S02]  /*9f70*/  LEA.HI.X.SX32 R3, R4, R60, 0x1, P6 ;  /* 0x0000003c04037211 */ /* 0x000fc400030f0eff */
[-C--:B------:R-:W-:Y:S01]  /*9f80*/  LEA.HI.X.SX32 R15, R15, R60.reuse, 0x1, P2 ;  /* 0x0000003c0f0f7211 */ /* 0x080fe200010f0eff */
[----:B------:R0:W-:Y:S01]  /*9f90*/  @P4 STG.E.U8 desc[UR14][R10.64], R23 ;  /* 0x000000170a004986 */ /* 0x0001e2000c10110e */
[----:B------:R-:W-:Y:S02]  /*9fa0*/  ISETP.LT.AND P2, PT, R245, UR6, !P0 ;  /* 0x00000006f5007c0c */ /* 0x000fe4000c741270 */
[----:B------:R-:W-:Y:S01]  /*9fb0*/  ISETP.LT.AND P0, PT, R181, UR4, !P0 ;  /* 0x00000004b5007c0c */ /* 0x000fe2000c701270 */
[----:B------:R0:W-:Y:S01]  /*9fc0*/  @P3 STG.E.U8 desc[UR14][R2.64], R21 ;  /* 0x0000001502003986 */ /* 0x0001e2000c10110e */
[----:B------:R-:W-:Y:S02]  /*9fd0*/  IADD3 R12, P6, R13, R59, RZ ;  /* 0x0000003b0d0c7210 */ /* 0x000fe40007fde0ff */
[----:B------:R-:W-:Y:S02]  /*9fe0*/  PRMT R5, R7, 0x7773, RZ ;  /* 0x0000777307057816 */ /* 0x000fe400000000ff */
[----:B------:R-:W-:-:S02]  /*9ff0*/  LEA.HI.X.SX32 R13, R13, R60, 0x1, P6 ;  /* 0x0000003c0d0d7211 */ /* 0x000fc400030f0eff */
[----:B------:R-:W-:Y:S02]  /*a000*/  PRMT R7, R7, 0x7772, RZ ;  /* 0x0000777207077816 */ /* 0x000fe400000000ff */
[C---:B------:R-:W-:Y:S01]  /*a010*/  IADD3 R16, P6, R0.reuse, R59, RZ ;  /* 0x0000003b00107210 */ /* 0x040fe20007fde0ff */
[----:B------:R0:W-:Y:S03]  /*a020*/  @P2 STG.E.U8 desc[UR14][R12.64], R19 ;  /* 0x000000130c002986 */ /* 0x0001e6000c10110e */
[----:B------:R-:W-:Y:S01]  /*a030*/  LEA.HI.X.SX32 R17, R0, R60, 0x1, P6 ;  /* 0x0000003c00117211 */ /* 0x000fe200030f0eff */
[----:B------:R0:W-:Y:S01]  /*a040*/  @P0 STG.E.U8 desc[UR14][R14.64], R7 ;  /* 0x000000070e000986 */ /* 0x0001e2000c10110e */
[----:B------:R-:W-:Y:S07]  /*a050*/  @!P1 EXIT ;  /* 0x000000000000994d */ /* 0x000fee0003800000 */
[----:B------:R-:W-:Y:S01]  /*a060*/  STG.E.U8 desc[UR14][R16.64], R5 ;  /* 0x0000000510007986 */ /* 0x000fe2000c10110e */
[----:B------:R-:W-:Y:S05]  /*a070*/  EXIT ;  /* 0x000000000000794d */ /* 0x000fea0003800000 */
.L_x_2:
[----:B------:R-:W-:-:S00]  /*a080*/  BRA `(.L_x_2) ;  /* 0xfffffffc00fc7947 */ /* 0x000fc0000383ffff */
[----:B------:R-:W-:-:S00]  /*a090*/  NOP ;  /* 0x0000000000007918 */ /* 0x000fc00000000000 */
        /* <DEDUP_REMOVED lines=14> */
.L_x_3:


//--------------------- .nv.shared.matmul_kernel  --------------------------
	.section	.nv.shared.matmul_kernel,"aw",@nobits
	.sectionflags	@""
	.align	16
	.zero		1024


//--------------------- .nv.shared.reserved.0     --------------------------
	.section	.nv.shared.reserved.0,"aw",@nobits
	.weak		__nv_reservedSMEM_offset_0_alias
	.size		__nv_reservedSMEM_offset_0_alias, 0, 0
	.other		__nv_reservedSMEM_offset_0_alias,@"STO_CUDA_RESERVED_SHARED STV_DEFAULT"
__nv_reservedSMEM_offset_0_alias:
	.zero		0


//--------------------- .nv.constant0.matmul_kernel --------------------------
	.section	.nv.constant0.matmul_kernel,"a",@progbits
	.sectionflags	@""
	.align	4
.nv.constant0.matmul_kernel:
	.zero		608


//--------------------- SYMBOLS --------------------------

	.type		.nv.reservedSmem.offset0,@object
	.size		.nv.reservedSmem.offset0,0x4
